// auto-generated by cutlass_sweep.gemm — config: {"arch": "sm_100", "cluster_m": 2, "cluster_n": 1, "dtype": "e4m3", "dtype_b": "e4m3", "layout": "nt", "stages": 0, "tile_k": 32, "tile_m": 64, "tile_n": 256}
#include "cutlass/cutlass.h"
#include "cutlass/gemm/collective/collective_builder.hpp"
#include "cutlass/gemm/device/gemm_universal_adapter.h"
#include "cutlass/gemm/kernel/gemm_universal.hpp"
#include "cutlass/epilogue/collective/collective_builder.hpp"

using ElemA = cutlass::float_e4m3_t;
using ElemB = cutlass::float_e4m3_t;
using ElemCD = cutlass::float_e4m3_t;
using Acc  = float;
using TileShape    = cute::Shape<cute::_64, cute::_256, cute::_32>;
using ClusterShape = cute::Shape<cute::_2, cute::_1, cute::_1>;

using CollectiveEpilogue = typename cutlass::epilogue::collective::CollectiveBuilder<
    cutlass::arch::Sm100, cutlass::arch::OpClassTensorOp,
    TileShape, ClusterShape,
    cutlass::epilogue::collective::EpilogueTileAuto,
    Acc, Acc,
    ElemCD, cutlass::layout::RowMajor, 128 / cutlass::sizeof_bits<ElemCD>::value,
    ElemCD, cutlass::layout::RowMajor, 128 / cutlass::sizeof_bits<ElemCD>::value,
    cutlass::epilogue::collective::EpilogueScheduleAuto
  >::CollectiveOp;

using CollectiveMainloop = typename cutlass::gemm::collective::CollectiveBuilder<
    cutlass::arch::Sm100, cutlass::arch::OpClassTensorOp,
    ElemA, cutlass::layout::RowMajor, 128 / cutlass::sizeof_bits<ElemA>::value,
    ElemB, cutlass::layout::ColumnMajor, 128 / cutlass::sizeof_bits<ElemB>::value,
    Acc,
    TileShape, ClusterShape,
    cutlass::gemm::collective::StageCountAutoCarveout<static_cast<int>(sizeof(typename CollectiveEpilogue::SharedStorage))>,
    cutlass::gemm::collective::KernelScheduleAuto
  >::CollectiveOp;

using GemmKernel = cutlass::gemm::kernel::GemmUniversal<
    cute::Shape<int,int,int,int>,
    CollectiveMainloop,
    CollectiveEpilogue
>;
using Gemm = cutlass::gemm::device::GemmUniversalAdapter<GemmKernel>;

// Force the device kernel symbol into the cubin without needing a host main.
auto* _anchor = &cutlass::device_kernel<GemmKernel>;


// ===== COMPILED SASS (sm_100a) =====

	.target	sm_100a

	.elftype	@"ET_EXEC"


//--------------------- .note.nv.tkinfo           --------------------------
	.section	.note.nv.tkinfo,"",@"SHT_NOTE"
	.sectionflags	@"SHF_NOTE_NV_TKINFO"
	.tkinfo
        /*0018*/ 	.word	0x00000002
        /*0030*/ 	.string	""
        /*0030*/ 	.string	"ptxas"
        /*0030*/ 	.string	"Cuda compilation tools, release 13.0, V13.0.88"
        /*0030*/ 	.string	"Build cuda_13.0.r13.0/compiler.36424714_0"
        /*0030*/ 	.string	"-arch sm_100a -m 64 "



//--------------------- .note.nv.cuinfo           --------------------------
	.section	.note.nv.cuinfo,"",@"SHT_NOTE"
	.sectionflags	@"SHF_NOTE_NV_CUINFO"
        /*0018*/ 	.short	0x0002
        /*001a*/ 	.short	0x0064
        /*001c*/ 	.short	0x0082
	.zero		2


//--------------------- .nv.info                  --------------------------
	.section	.nv.info,"",@"SHT_CUDA_INFO"
	.align	4


	//----- nvinfo : EIATTR_REGCOUNT
	.align		4
        /*0000*/ 	.byte	0x04, 0x2f
        /*0002*/ 	.short	(.L_20 - .L_19)
	.align		4
.L_19:
        /*0004*/ 	.word	index@(_ZN7cutlass13device_kernelINS_4gemm6kernel13GemmUniversalIN4cute5tupleIJiiiiEEENS1_10collective13CollectiveMmaINS1_35MainloopSm100TmaUmmaWarpSpecializedILi20ELi2ELi4ENS5_IJNS4_1CILi2EEENSA_ILi1EEESC_EEEEENS5_IJNSA_ILi64EEENSA_ILi256EEENSA_ILi32EEEEEENS_12float_e4m3_tENS5_IJlSC_lEEESJ_SK_NS4_8TiledMMAINS4_8MMA_AtomIJNS4_10MMA_TraitsINS4_19SM100_MMA_F8F6F4_SSEJSJ_SJ_fSF_SG_NS4_17integral_constantINS4_4UMMA5MajorELSR_0EEESS_NSP_INSQ_7ScaleInELST_0EEESU_EEEEEENS4_6LayoutINS5_IJSC_SC_SC_EEENS5_IJNSA_ILi0EEESZ_SZ_EEEEENS5_IJNS4_10UnderscoreES12_S12_EEEEENS4_13SM90_TMA_LOADENS4_14ComposedLayoutINS4_7SwizzleILi1ELi4ELi3EEENS4_18smem_ptr_flag_bitsILi8EEENSX_INS5_IJNSA_ILi8EEESH_EEENS5_IJSH_SC_EEEEEEEvNS4_8identityENS4_23SM90_TMA_LOAD_MULTICASTES1F_vS1G_EENS_8epilogue10collective18CollectiveEpilogueINS1J_23Sm100TmaWarpSpecializedILi4ELi2ELi32ELb0ELb0EEEJSI_NS5_IJNSX_ISF_SC_EES1O_EEESJ_SK_SJ_SK_NS1J_6fusion15FusionCallbacksIS1N_NS1Q_17LinearCombinationISJ_fSJ_fLNS_15FloatRoundStyleE2EEESI_S1P_JEEENS4_5SM1004TMEM4LOAD26SM100_TMEM_LOAD_16dp32b32xES15_NS16_INS17_ILi2ELi4ELi3EEES1A_NSX_INS5_IJS1B_SF_EEENS5_IJSF_SC_EEEEEEENS4_39AutoVectorizingCopyWithAssumedAlignmentILi128EEENS4_14SM90_TMA_STOREES24_S26_S26_EEEvvEEEEvNT_6ParamsE)
        /*0008*/ 	.word	0x00000075


	//----- nvinfo : EIATTR_FRAME_SIZE
	.align		4
.L_20:
        /*000c*/ 	.byte	0x04, 0x11
        /*000e*/ 	.short	(.L_22 - .L_21)
	.align		4
.L_21:
        /*0010*/ 	.word	index@($__internal_2_$__cuda_sm10x_tcgen05_guardrail_trap_unallocated_columns_being_dealloced)
        /*0014*/ 	.word	0x00000000


	//----- nvinfo : EIATTR_FRAME_SIZE
	.align		4
.L_22:
        /*0018*/ 	.byte	0x04, 0x11
        /*001a*/ 	.short	(.L_24 - .L_23)
	.align		4
.L_23:
        /*001c*/ 	.word	index@($__internal_1_$__cuda_sm10x_tcgen05_guardrail_trap_phase_invalid_during_alloc)
        /*0020*/ 	.word	0x00000000


	//----- nvinfo : EIATTR_FRAME_SIZE
	.align		4
.L_24:
        /*0024*/ 	.byte	0x04, 0x11
        /*0026*/ 	.short	(.L_26 - .L_25)
	.align		4
.L_25:
        /*0028*/ 	.word	index@($__internal_0_$__cuda_sm10x_tcgen05_guardrail_trap_col_being_dealloced_not_returned_by_alloc)
        /*002c*/ 	.word	0x00000000


	//----- nvinfo : EIATTR_FRAME_SIZE
	.align		4
.L_26:
        /*0030*/ 	.byte	0x04, 0x11
        /*0032*/ 	.short	(.L_28 - .L_27)
	.align		4
.L_27:
        /*0034*/ 	.word	index@(_ZN7cutlass13device_kernelINS_4gemm6kernel13GemmUniversalIN4cute5tupleIJiiiiEEENS1_10collective13CollectiveMmaINS1_35MainloopSm100TmaUmmaWarpSpecializedILi20ELi2ELi4ENS5_IJNS4_1CILi2EEENSA_ILi1EEESC_EEEEENS5_IJNSA_ILi64EEENSA_ILi256EEENSA_ILi32EEEEEENS_12float_e4m3_tENS5_IJlSC_lEEESJ_SK_NS4_8TiledMMAINS4_8MMA_AtomIJNS4_10MMA_TraitsINS4_19SM100_MMA_F8F6F4_SSEJSJ_SJ_fSF_SG_NS4_17integral_constantINS4_4UMMA5MajorELSR_0EEESS_NSP_INSQ_7ScaleInELST_0EEESU_EEEEEENS4_6LayoutINS5_IJSC_SC_SC_EEENS5_IJNSA_ILi0EEESZ_SZ_EEEEENS5_IJNS4_10UnderscoreES12_S12_EEEEENS4_13SM90_TMA_LOADENS4_14ComposedLayoutINS4_7SwizzleILi1ELi4ELi3EEENS4_18smem_ptr_flag_bitsILi8EEENSX_INS5_IJNSA_ILi8EEESH_EEENS5_IJSH_SC_EEEEEEEvNS4_8identityENS4_23SM90_TMA_LOAD_MULTICASTES1F_vS1G_EENS_8epilogue10collective18CollectiveEpilogueINS1J_23Sm100TmaWarpSpecializedILi4ELi2ELi32ELb0ELb0EEEJSI_NS5_IJNSX_ISF_SC_EES1O_EEESJ_SK_SJ_SK_NS1J_6fusion15FusionCallbacksIS1N_NS1Q_17LinearCombinationISJ_fSJ_fLNS_15FloatRoundStyleE2EEESI_S1P_JEEENS4_5SM1004TMEM4LOAD26SM100_TMEM_LOAD_16dp32b32xES15_NS16_INS17_ILi2ELi4ELi3EEES1A_NSX_INS5_IJS1B_SF_EEENS5_IJSF_SC_EEEEEEENS4_39AutoVectorizingCopyWithAssumedAlignmentILi128EEENS4_14SM90_TMA_STOREES24_S26_S26_EEEvvEEEEvNT_6ParamsE)
        /*0038*/ 	.word	0x00000000


	//----- nvinfo : EIATTR_MIN_STACK_SIZE
	.align		4
.L_28:
        /*003c*/ 	.byte	0x04, 0x12
        /*003e*/ 	.short	(.L_30 - .L_29)
	.align		4
.L_29:
        /*0040*/ 	.word	index@(_ZN7cutlass13device_kernelINS_4gemm6kernel13GemmUniversalIN4cute5tupleIJiiiiEEENS1_10collective13CollectiveMmaINS1_35MainloopSm100TmaUmmaWarpSpecializedILi20ELi2ELi4ENS5_IJNS4_1CILi2EEENSA_ILi1EEESC_EEEEENS5_IJNSA_ILi64EEENSA_ILi256EEENSA_ILi32EEEEEENS_12float_e4m3_tENS5_IJlSC_lEEESJ_SK_NS4_8TiledMMAINS4_8MMA_AtomIJNS4_10MMA_TraitsINS4_19SM100_MMA_F8F6F4_SSEJSJ_SJ_fSF_SG_NS4_17integral_constantINS4_4UMMA5MajorELSR_0EEESS_NSP_INSQ_7ScaleInELST_0EEESU_EEEEEENS4_6LayoutINS5_IJSC_SC_SC_EEENS5_IJNSA_ILi0EEESZ_SZ_EEEEENS5_IJNS4_10UnderscoreES12_S12_EEEEENS4_13SM90_TMA_LOADENS4_14ComposedLayoutINS4_7SwizzleILi1ELi4ELi3EEENS4_18smem_ptr_flag_bitsILi8EEENSX_INS5_IJNSA_ILi8EEESH_EEENS5_IJSH_SC_EEEEEEEvNS4_8identityENS4_23SM90_TMA_LOAD_MULTICASTES1F_vS1G_EENS_8epilogue10collective18CollectiveEpilogueINS1J_23Sm100TmaWarpSpecializedILi4ELi2ELi32ELb0ELb0EEEJSI_NS5_IJNSX_ISF_SC_EES1O_EEESJ_SK_SJ_SK_NS1J_6fusion15FusionCallbacksIS1N_NS1Q_17LinearCombinationISJ_fSJ_fLNS_15FloatRoundStyleE2EEESI_S1P_JEEENS4_5SM1004TMEM4LOAD26SM100_TMEM_LOAD_16dp32b32xES15_NS16_INS17_ILi2ELi4ELi3EEES1A_NSX_INS5_IJS1B_SF_EEENS5_IJSF_SC_EEEEEEENS4_39AutoVectorizingCopyWithAssumedAlignmentILi128EEENS4_14SM90_TMA_STOREES24_S26_S26_EEEvvEEEEvNT_6ParamsE)
        /*0044*/ 	.word	0x00000000
.L_30:


//--------------------- .nv.compat                --------------------------
	.section	.nv.compat,"",@"SHT_CUDA_COMPAT_INFO"
	.align	4
        /*0000*/ 	.byte	0x02, 0x09, 0x01, 0x00, 0x02, 0x02, 0x02, 0x00, 0x02, 0x05, 0x05, 0x00, 0x03, 0x07, 0x01, 0x01
        /*0010*/ 	.byte	0x02, 0x03, 0x01, 0x00, 0x02, 0x06, 0x01, 0x00, 0x04, 0x0b, 0x08, 0x00, 0x09, 0x00, 0x00, 0x00
        /*0020*/ 	.byte	0x00, 0x00, 0x00, 0x00


//--------------------- .nv.info._ZN7cutlass13device_kernelINS_4gemm6kernel13GemmUniversalIN4cute5tupleIJiiiiEEENS1_10collective13CollectiveMmaINS1_35MainloopSm100TmaUmmaWarpSpecializedILi20ELi2ELi4ENS5_IJNS4_1CILi2EEENSA_ILi1EEESC_EEEEENS5_IJNSA_ILi64EEENSA_ILi256EEENSA_ILi32EEEEEENS_12float_e4m3_tENS5_IJlSC_lEEESJ_SK_NS4_8TiledMMAINS4_8MMA_AtomIJNS4_10MMA_TraitsINS4_19SM100_MMA_F8F6F4_SSEJSJ_SJ_fSF_SG_NS4_17integral_constantINS4_4UMMA5MajorELSR_0EEESS_NSP_INSQ_7ScaleInELST_0EEESU_EEEEEENS4_6LayoutINS5_IJSC_SC_SC_EEENS5_IJNSA_ILi0EEESZ_SZ_EEEEENS5_IJNS4_10UnderscoreES12_S12_EEEEENS4_13SM90_TMA_LOADENS4_14ComposedLayoutINS4_7SwizzleILi1ELi4ELi3EEENS4_18smem_ptr_flag_bitsILi8EEENSX_INS5_IJNSA_ILi8EEESH_EEENS5_IJSH_SC_EEEEEEEvNS4_8identityENS4_23SM90_TMA_LOAD_MULTICASTES1F_vS1G_EENS_8epilogue10collective18CollectiveEpilogueINS1J_23Sm100TmaWarpSpecializedILi4ELi2ELi32ELb0ELb0EEEJSI_NS5_IJNSX_ISF_SC_EES1O_EEESJ_SK_SJ_SK_NS1J_6fusion15FusionCallbacksIS1N_NS1Q_17LinearCombinationISJ_fSJ_fLNS_15FloatRoundStyleE2EEESI_S1P_JEEENS4_5SM1004TMEM4LOAD26SM100_TMEM_LOAD_16dp32b32xES15_NS16_INS17_ILi2ELi4ELi3EEES1A_NSX_INS5_IJS1B_SF_EEENS5_IJSF_SC_EEEEEEENS4_39AutoVectorizingCopyWithAssumedAlignmentILi128EEENS4_14SM90_TMA_STOREES24_S26_S26_EEEvvEEEEvNT_6ParamsE --------------------------
	.section	.nv.info._ZN7cutlass13device_kernelINS_4gemm6kernel13GemmUniversalIN4cute5tupleIJiiiiEEENS1_10collective13CollectiveMmaINS1_35MainloopSm100TmaUmmaWarpSpecializedILi20ELi2ELi4ENS5_IJNS4_1CILi2EEENSA_ILi1EEESC_EEEEENS5_IJNSA_ILi64EEENSA_ILi256EEENSA_ILi32EEEEEENS_12float_e4m3_tENS5_IJlSC_lEEESJ_SK_NS4_8TiledMMAINS4_8MMA_AtomIJNS4_10MMA_TraitsINS4_19SM100_MMA_F8F6F4_SSEJSJ_SJ_fSF_SG_NS4_17integral_constantINS4_4UMMA5MajorELSR_0EEESS_NSP_INSQ_7ScaleInELST_0EEESU_EEEEEENS4_6LayoutINS5_IJSC_SC_SC_EEENS5_IJNSA_ILi0EEESZ_SZ_EEEEENS5_IJNS4_10UnderscoreES12_S12_EEEEENS4_13SM90_TMA_LOADENS4_14ComposedLayoutINS4_7SwizzleILi1ELi4ELi3EEENS4_18smem_ptr_flag_bitsILi8EEENSX_INS5_IJNSA_ILi8EEESH_EEENS5_IJSH_SC_EEEEEEEvNS4_8identityENS4_23SM90_TMA_LOAD_MULTICASTES1F_vS1G_EENS_8epilogue10collective18CollectiveEpilogueINS1J_23Sm100TmaWarpSpecializedILi4ELi2ELi32ELb0ELb0EEEJSI_NS5_IJNSX_ISF_SC_EES1O_EEESJ_SK_SJ_SK_NS1J_6fusion15FusionCallbacksIS1N_NS1Q_17LinearCombinationISJ_fSJ_fLNS_15FloatRoundStyleE2EEESI_S1P_JEEENS4_5SM1004TMEM4LOAD26SM100_TMEM_LOAD_16dp32b32xES15_NS16_INS17_ILi2ELi4ELi3EEES1A_NSX_INS5_IJS1B_SF_EEENS5_IJSF_SC_EEEEEEENS4_39AutoVectorizingCopyWithAssumedAlignmentILi128EEENS4_14SM90_TMA_STOREES24_S26_S26_EEEvvEEEEvNT_6ParamsE,"",@"SHT_CUDA_INFO"
	.sectionflags	@""
	.align	4


	//----- nvinfo : EIATTR_CUDA_API_VERSION
	.align		4
        /*0000*/ 	.byte	0x04, 0x37
        /*0002*/ 	.short	(.L_32 - .L_31)
.L_31:
        /*0004*/ 	.word	0x00000082


	//----- nvinfo : EIATTR_KPARAM_INFO
	.align		4
.L_32:
        /*0008*/ 	.byte	0x04, 0x17
        /*000a*/ 	.short	(.L_34 - .L_33)
.L_33:
        /*000c*/ 	.word	0x00000000
        /*0010*/ 	.short	0x0000
        /*0012*/ 	.short	0x0000
        /*0014*/ 	.byte	0x00, 0xf0, 0x01, 0x20


	//----- nvinfo : EIATTR_AT_ENTRY_FRAGMENTS
	.align		4
.L_34:
        /*0018*/ 	.byte	0x04, 0x4f
        /*001a*/ 	.short	(.L_36 - .L_35)


	//   ....[0]....
.L_35:
        /*001c*/ 	.word	0x00000006


	//----- nvinfo : EIATTR_RESERVED_SMEM_USED
	.align		4
.L_36:
        /*0020*/ 	.byte	0x01, 0x41
	.zero		2


	//----- nvinfo : EIATTR_SPARSE_MMA_MASK
	.align		4
        /*0024*/ 	.byte	0x03, 0x50
        /*0026*/ 	.short	0x0000


	//----- nvinfo : EIATTR_TCGEN05_1CTA_USED
	.align		4
        /*0028*/ 	.byte	0x01, 0x51
	.zero		2


	//----- nvinfo : EIATTR_MAXREG_COUNT
	.align		4
        /*002c*/ 	.byte	0x03, 0x1b
        /*002e*/ 	.short	0x00ff


	//----- nvinfo : EIATTR_NUM_BARRIERS
	.align		4
        /*0030*/ 	.byte	0x02, 0x4c
        /*0032*/ 	.byte	0x07
	.zero		1


	//----- nvinfo : EIATTR_EXTERNS
	.align		4
        /*0034*/ 	.byte	0x04, 0x0f
        /*0036*/ 	.short	(.L_38 - .L_37)


	//   ....[0]....
	.align		4
.L_37:
        /*0038*/ 	.word	index@(__assertfail)


	//----- nvinfo : EIATTR_MERCURY_ISA_VERSION
	.align		4
.L_38:
        /*003c*/ 	.byte	0x03, 0x5f
        /*003e*/ 	.short	0x0101


	//----- nvinfo : EIATTR_INT_WARP_WIDE_INSTR_OFFSETS
	.align		4
        /*0040*/ 	.byte	0x04, 0x31
        /*0042*/ 	.short	(.L_40 - .L_39)


	//   ....[0]....
.L_39:
        /*0044*/ 	.word	0x000046a0


	//   ....[1]....
        /*0048*/ 	.word	0x000046c0


	//   ....[2]....
        /*004c*/ 	.word	0x000046f0


	//   ....[3]....
        /*0050*/ 	.word	0x00005300


	//   ....[4]....
        /*0054*/ 	.word	0x00005360


	//   ....[5]....
        /*0058*/ 	.word	0x00005440


	//   ....[6]....
        /*005c*/ 	.word	0x000054c0


	//   ....[7]....
        /*0060*/ 	.word	0x000055b0


	//   ....[8]....
        /*0064*/ 	.word	0x00005640


	//   ....[9]....
        /*0068*/ 	.word	0x00005730


	//   ....[10]....
        /*006c*/ 	.word	0x000057e0


	//----- nvinfo : EIATTR_COOP_GROUP_MASK_REGIDS
	.align		4
.L_40:
        /*0070*/ 	.byte	0x04, 0x29
        /*0072*/ 	.short	(.L_42 - .L_41)


	//   ....[0]....
.L_41:
        /*0074*/ 	.word	0xffffffff


	//   ....[1]....
        /*0078*/ 	.word	0xffffffff


	//   ....[2]....
        /*007c*/ 	.word	0xffffffff


	//   ....[3]....
        /*0080*/ 	.word	0xffffffff


	//   ....[4]....
        /*0084*/ 	.word	0xffffffff


	//   ....[5]....
        /*0088*/ 	.word	0xffffffff


	//   ....[6]....
        /*008c*/ 	.word	0xffffffff


	//   ....[7]....
        /*0090*/ 	.word	0xffffffff


	//   ....[8]....
        /*0094*/ 	.word	0xffffffff


	//   ....[9]....
        /*0098*/ 	.word	0xffffffff


	//   ....[10]....
        /*009c*/ 	.word	0xffffffff


	//   ....[11]....
        /*00a0*/ 	.word	0xffffffff


	//   ....[12]....
        /*00a4*/ 	.word	0xffffffff


	//   ....[13]....
        /*00a8*/ 	.word	0xffffffff


	//----- nvinfo : EIATTR_COOP_GROUP_INSTR_OFFSETS
	.align		4
.L_42:
        /*00ac*/ 	.byte	0x04, 0x28
        /*00ae*/ 	.short	(.L_44 - .L_43)


	//   ....[0]....
.L_43:
        /*00b0*/ 	.word	0x00000080


	//   ....[1]....
        /*00b4*/ 	.word	0x000004f0


	//   ....[2]....
        /*00b8*/ 	.word	0x000008b0


	//   ....[3]....
        /*00bc*/ 	.word	0x00000a50


	//   ....[4]....
        /*00c0*/ 	.word	0x00000b50


	//   ....[5]....
        /*00c4*/ 	.word	0x00000cc0


	//   ....[6]....
        /*00c8*/ 	.word	0x00000e60


	//   ....[7]....
        /*00cc*/ 	.word	0x00001020


	//   ....[8]....
        /*00d0*/ 	.word	0x00002200


	//   ....[9]....
        /*00d4*/ 	.word	0x000039e0


	//   ....[10]....
        /*00d8*/ 	.word	0x00003bf0


	//   ....[11]....
        /*00dc*/ 	.word	0x00003c20


	//   ....[12]....
        /*00e0*/ 	.word	0x00004580


	//   ....[13]....
        /*00e4*/ 	.word	0x000047b0


	//----- nvinfo : EIATTR_VRC_CTA_INIT_COUNT
	.align		4
.L_44:
        /*00e8*/ 	.byte	0x02, 0x4a
        /*00ea*/ 	.byte	0x80
	.zero		1


	//----- nvinfo : EIATTR_SYSCALL_OFFSETS
	.align		4
        /*00ec*/ 	.byte	0x04, 0x46
        /*00ee*/ 	.short	(.L_46 - .L_45)


	//   ....[0]....
.L_45:
        /*00f0*/ 	.word	0x00006470


	//   ....[1]....
        /*00f4*/ 	.word	0x000065b0


	//   ....[2]....
        /*00f8*/ 	.word	0x00006de0


	//   ....[3]....
        /*00fc*/ 	.word	0x00007b70


	//   ....[4]....
        /*0100*/ 	.word	0x000088c0


	//   ....[5]....
        /*0104*/ 	.word	0x00009640


	//----- nvinfo : EIATTR_MBARRIER_INSTR_OFFSETS
	.align		4
.L_46:
        /*0108*/ 	.byte	0x04, 0x39
        /*010a*/ 	.short	(.L_48 - .L_47)


	//   ....[0]....
.L_47:
        /*010c*/ 	.word	0x00000610
        /*0110*/ 	.word	0x000000ff
        /*0114*/ 	.word	0x00000000
        /*0118*/ 	.short	0x0100
        /*011a*/ 	.byte	0x04
	.zero		1


	//   ....[1]....
        /*011c*/ 	.word	0x00000620
        /*0120*/ 	.word	0x000000ff
        /*0124*/ 	.word	0x000000a0
        /*0128*/ 	.short	0x0100
        /*012a*/ 	.byte	0x04
	.zero		1


	//   ....[2]....
        /*012c*/ 	.word	0x00000630
        /*0130*/ 	.word	0x000000ff
        /*0134*/ 	.word	0x00000008
        /*0138*/ 	.short	0x0100
        /*013a*/ 	.byte	0x04
	.zero		1


	//   ....[3]....
        /*013c*/ 	.word	0x00000640
        /*0140*/ 	.word	0x000000ff
        /*0144*/ 	.word	0x000000a8
        /*0148*/ 	.short	0x0100
        /*014a*/ 	.byte	0x04
	.zero		1


	//   ....[4]....
        /*014c*/ 	.word	0x00000650
        /*0150*/ 	.word	0x000000ff
        /*0154*/ 	.word	0x00000010
        /*0158*/ 	.short	0x0100
        /*015a*/ 	.byte	0x04
	.zero		1


	//   ....[5]....
        /*015c*/ 	.word	0x00000660
        /*0160*/ 	.word	0x000000ff
        /*0164*/ 	.word	0x000000b0
        /*0168*/ 	.short	0x0100
        /*016a*/ 	.byte	0x04
	.zero		1


	//   ....[6]....
        /*016c*/ 	.word	0x00000670
        /*0170*/ 	.word	0x000000ff
        /*0174*/ 	.word	0x00000018
        /*0178*/ 	.short	0x0100
        /*017a*/ 	.byte	0x04
	.zero		1


	//   ....[7]....
        /*017c*/ 	.word	0x00000680
        /*0180*/ 	.word	0x000000ff
        /*0184*/ 	.word	0x000000b8
        /*0188*/ 	.short	0x0100
        /*018a*/ 	.byte	0x04
	.zero		1


	//   ....[8]....
        /*018c*/ 	.word	0x00000690
        /*0190*/ 	.word	0x000000ff
        /*0194*/ 	.word	0x00000020
        /*0198*/ 	.short	0x0100
        /*019a*/ 	.byte	0x04
	.zero		1


	//   ....[9]....
        /*019c*/ 	.word	0x000006a0
        /*01a0*/ 	.word	0x000000ff
        /*01a4*/ 	.word	0x000000c0
        /*01a8*/ 	.short	0x0100
        /*01aa*/ 	.byte	0x04
	.zero		1


	//   ....[10]....
        /*01ac*/ 	.word	0x000006b0
        /*01b0*/ 	.word	0x000000ff
        /*01b4*/ 	.word	0x00000028
        /*01b8*/ 	.short	0x0100
        /*01ba*/ 	.byte	0x04
	.zero		1


	//   ....[11]....
        /*01bc*/ 	.word	0x000006c0
        /*01c0*/ 	.word	0x000000ff
        /*01c4*/ 	.word	0x000000c8
        /*01c8*/ 	.short	0x0100
        /*01ca*/ 	.byte	0x04
	.zero		1


	//   ....[12]....
        /*01cc*/ 	.word	0x000006d0
        /*01d0*/ 	.word	0x000000ff
        /*01d4*/ 	.word	0x00000030
        /*01d8*/ 	.short	0x0100
        /*01da*/ 	.byte	0x04
	.zero		1


	//   ....[13]....
        /*01dc*/ 	.word	0x000006e0
        /*01e0*/ 	.word	0x000000ff
        /*01e4*/ 	.word	0x000000d0
        /*01e8*/ 	.short	0x0100
        /*01ea*/ 	.byte	0x04
	.zero		1


	//   ....[14]....
        /*01ec*/ 	.word	0x000006f0
        /*01f0*/ 	.word	0x000000ff
        /*01f4*/ 	.word	0x00000038
        /*01f8*/ 	.short	0x0100
        /*01fa*/ 	.byte	0x04
	.zero		1


	//   ....[15]....
        /*01fc*/ 	.word	0x00000700
        /*0200*/ 	.word	0x000000ff
        /*0204*/ 	.word	0x000000d8
        /*0208*/ 	.short	0x0100
        /*020a*/ 	.byte	0x04
	.zero		1


	//   ....[16]....
        /*020c*/ 	.word	0x00000710
        /*0210*/ 	.word	0x000000ff
        /*0214*/ 	.word	0x00000040
        /*0218*/ 	.short	0x0100
        /*021a*/ 	.byte	0x04
	.zero		1


	//   ....[17]....
        /*021c*/ 	.word	0x00000720
        /*0220*/ 	.word	0x000000ff
        /*0224*/ 	.word	0x000000e0
        /*0228*/ 	.short	0x0100
        /*022a*/ 	.byte	0x04
	.zero		1


	//   ....[18]....
        /*022c*/ 	.word	0x00000730
        /*0230*/ 	.word	0x000000ff
        /*0234*/ 	.word	0x00000048
        /*0238*/ 	.short	0x0100
        /*023a*/ 	.byte	0x04
	.zero		1


	//   ....[19]....
        /*023c*/ 	.word	0x00000740
        /*0240*/ 	.word	0x000000ff
        /*0244*/ 	.word	0x000000e8
        /*0248*/ 	.short	0x0100
        /*024a*/ 	.byte	0x04
	.zero		1


	//   ....[20]....
        /*024c*/ 	.word	0x00000750
        /*0250*/ 	.word	0x000000ff
        /*0254*/ 	.word	0x00000050
        /*0258*/ 	.short	0x0100
        /*025a*/ 	.byte	0x04
	.zero		1


	//   ....[21]....
        /*025c*/ 	.word	0x00000760
        /*0260*/ 	.word	0x000000ff
        /*0264*/ 	.word	0x000000f0
        /*0268*/ 	.short	0x0100
        /*026a*/ 	.byte	0x04
	.zero		1


	//   ....[22]....
        /*026c*/ 	.word	0x00000770
        /*0270*/ 	.word	0x000000ff
        /*0274*/ 	.word	0x00000058
        /*0278*/ 	.short	0x0100
        /*027a*/ 	.byte	0x04
	.zero		1


	//   ....[23]....
        /*027c*/ 	.word	0x00000780
        /*0280*/ 	.word	0x000000ff
        /*0284*/ 	.word	0x000000f8
        /*0288*/ 	.short	0x0100
        /*028a*/ 	.byte	0x04
	.zero		1


	//   ....[24]....
        /*028c*/ 	.word	0x00000790
        /*0290*/ 	.word	0x000000ff
        /*0294*/ 	.word	0x00000060
        /*0298*/ 	.short	0x0100
        /*029a*/ 	.byte	0x04
	.zero		1


	//   ....[25]....
        /*029c*/ 	.word	0x000007a0
        /*02a0*/ 	.word	0x000000ff
        /*02a4*/ 	.word	0x00000100
        /*02a8*/ 	.short	0x0100
        /*02aa*/ 	.byte	0x04
	.zero		1


	//   ....[26]....
        /*02ac*/ 	.word	0x000007b0
        /*02b0*/ 	.word	0x000000ff
        /*02b4*/ 	.word	0x00000068
        /*02b8*/ 	.short	0x0100
        /*02ba*/ 	.byte	0x04
	.zero		1


	//   ....[27]....
        /*02bc*/ 	.word	0x000007c0
        /*02c0*/ 	.word	0x000000ff
        /*02c4*/ 	.word	0x00000108
        /*02c8*/ 	.short	0x0100
        /*02ca*/ 	.byte	0x04
	.zero		1


	//   ....[28]....
        /*02cc*/ 	.word	0x000007d0
        /*02d0*/ 	.word	0x000000ff
        /*02d4*/ 	.word	0x00000070
        /*02d8*/ 	.short	0x0100
        /*02da*/ 	.byte	0x04
	.zero		1


	//   ....[29]....
        /*02dc*/ 	.word	0x000007e0
        /*02e0*/ 	.word	0x000000ff
        /*02e4*/ 	.word	0x00000110
        /*02e8*/ 	.short	0x0100
        /*02ea*/ 	.byte	0x04
	.zero		1


	//   ....[30]....
        /*02ec*/ 	.word	0x000007f0
        /*02f0*/ 	.word	0x000000ff
        /*02f4*/ 	.word	0x00000078
        /*02f8*/ 	.short	0x0100
        /*02fa*/ 	.byte	0x04
	.zero		1


	//   ....[31]....
        /*02fc*/ 	.word	0x00000800
        /*0300*/ 	.word	0x000000ff
        /*0304*/ 	.word	0x00000118
        /*0308*/ 	.short	0x0100
        /*030a*/ 	.byte	0x04
	.zero		1


	//   ....[32]....
        /*030c*/ 	.word	0x00000810
        /*0310*/ 	.word	0x000000ff
        /*0314*/ 	.word	0x00000080
        /*0318*/ 	.short	0x0100
        /*031a*/ 	.byte	0x04
	.zero		1


	//   ....[33]....
        /*031c*/ 	.word	0x00000820
        /*0320*/ 	.word	0x000000ff
        /*0324*/ 	.word	0x00000120
        /*0328*/ 	.short	0x0100
        /*032a*/ 	.byte	0x04
	.zero		1


	//   ....[34]....
        /*032c*/ 	.word	0x00000830
        /*0330*/ 	.word	0x000000ff
        /*0334*/ 	.word	0x00000088
        /*0338*/ 	.short	0x0100
        /*033a*/ 	.byte	0x04
	.zero		1


	//   ....[35]....
        /*033c*/ 	.word	0x00000840
        /*0340*/ 	.word	0x000000ff
        /*0344*/ 	.word	0x00000128
        /*0348*/ 	.short	0x0100
        /*034a*/ 	.byte	0x04
	.zero		1


	//   ....[36]....
        /*034c*/ 	.word	0x00000850
        /*0350*/ 	.word	0x000000ff
        /*0354*/ 	.word	0x00000090
        /*0358*/ 	.short	0x0100
        /*035a*/ 	.byte	0x04
	.zero		1


	//   ....[37]....
        /*035c*/ 	.word	0x00000860
        /*0360*/ 	.word	0x000000ff
        /*0364*/ 	.word	0x00000130
        /*0368*/ 	.short	0x0100
        /*036a*/ 	.byte	0x04
	.zero		1


	//   ....[38]....
        /*036c*/ 	.word	0x00000870
        /*0370*/ 	.word	0x000000ff
        /*0374*/ 	.word	0x00000098
        /*0378*/ 	.short	0x0100
        /*037a*/ 	.byte	0x04
	.zero		1


	//   ....[39]....
        /*037c*/ 	.word	0x00000880
        /*0380*/ 	.word	0x000000ff
        /*0384*/ 	.word	0x00000138
        /*0388*/ 	.short	0x0100
        /*038a*/ 	.byte	0x04
	.zero		1


	//   ....[40]....
        /*038c*/ 	.word	0x000009c0
        /*0390*/ 	.word	0x000000ff
        /*0394*/ 	.word	0x00000140
        /*0398*/ 	.short	0x0100
        /*039a*/ 	.byte	0x04
	.zero		1


	//   ....[41]....
        /*039c*/ 	.word	0x000009d0
        /*03a0*/ 	.word	0x000000ff
        /*03a4*/ 	.word	0x00000160
        /*03a8*/ 	.short	0x0100
        /*03aa*/ 	.byte	0x04
	.zero		1


	//   ....[42]....
        /*03ac*/ 	.word	0x000009e0
        /*03b0*/ 	.word	0x000000ff
        /*03b4*/ 	.word	0x00000148
        /*03b8*/ 	.short	0x0100
        /*03ba*/ 	.byte	0x04
	.zero		1


	//   ....[43]....
        /*03bc*/ 	.word	0x000009f0
        /*03c0*/ 	.word	0x000000ff
        /*03c4*/ 	.word	0x00000168
        /*03c8*/ 	.short	0x0100
        /*03ca*/ 	.byte	0x04
	.zero		1


	//   ....[44]....
        /*03cc*/ 	.word	0x00000a00
        /*03d0*/ 	.word	0x000000ff
        /*03d4*/ 	.word	0x00000150
        /*03d8*/ 	.short	0x0100
        /*03da*/ 	.byte	0x04
	.zero		1


	//   ....[45]....
        /*03dc*/ 	.word	0x00000a10
        /*03e0*/ 	.word	0x000000ff
        /*03e4*/ 	.word	0x00000170
        /*03e8*/ 	.short	0x0100
        /*03ea*/ 	.byte	0x04
	.zero		1


	//   ....[46]....
        /*03ec*/ 	.word	0x00000a20
        /*03f0*/ 	.word	0x000000ff
        /*03f4*/ 	.word	0x00000158
        /*03f8*/ 	.short	0x0100
        /*03fa*/ 	.byte	0x04
	.zero		1


	//   ....[47]....
        /*03fc*/ 	.word	0x00000a30
        /*0400*/ 	.word	0x000000ff
        /*0404*/ 	.word	0x00000178
        /*0408*/ 	.short	0x0100
        /*040a*/ 	.byte	0x04
	.zero		1


	//   ....[48]....
        /*040c*/ 	.word	0x00000b20
        /*0410*/ 	.word	0x000000ff
        /*0414*/ 	.word	0x00000180
        /*0418*/ 	.short	0x0100
        /*041a*/ 	.byte	0x06
	.zero		1


	//   ....[49]....
        /*041c*/ 	.word	0x00000b30
        /*0420*/ 	.word	0x000000ff
        /*0424*/ 	.word	0x00000188
        /*0428*/ 	.short	0x0100
        /*042a*/ 	.byte	0x06
	.zero		1


	//   ....[50]....
        /*042c*/ 	.word	0x00000c70
        /*0430*/ 	.word	0x000000ff
        /*0434*/ 	.word	0x00000190
        /*0438*/ 	.short	0x0100
        /*043a*/ 	.byte	0x06
	.zero		1


	//   ....[51]....
        /*043c*/ 	.word	0x00000c80
        /*0440*/ 	.word	0x000000ff
        /*0444*/ 	.word	0x000001a0
        /*0448*/ 	.short	0x0100
        /*044a*/ 	.byte	0x06
	.zero		1


	//   ....[52]....
        /*044c*/ 	.word	0x00000c90
        /*0450*/ 	.word	0x000000ff
        /*0454*/ 	.word	0x00000198
        /*0458*/ 	.short	0x0100
        /*045a*/ 	.byte	0x06
	.zero		1


	//   ....[53]....
        /*045c*/ 	.word	0x00000ca0
        /*0460*/ 	.word	0x000000ff
        /*0464*/ 	.word	0x000001a8
        /*0468*/ 	.short	0x0100
        /*046a*/ 	.byte	0x06
	.zero		1


	//   ....[54]....
        /*046c*/ 	.word	0x00000dd0
        /*0470*/ 	.word	0x000000ff
        /*0474*/ 	.word	0x000001b0
        /*0478*/ 	.short	0x0100
        /*047a*/ 	.byte	0x04
	.zero		1


	//   ....[55]....
        /*047c*/ 	.word	0x00000de0
        /*0480*/ 	.word	0x000000ff
        /*0484*/ 	.word	0x000001d0
        /*0488*/ 	.short	0x0100
        /*048a*/ 	.byte	0x04
	.zero		1


	//   ....[56]....
        /*048c*/ 	.word	0x00000df0
        /*0490*/ 	.word	0x000000ff
        /*0494*/ 	.word	0x000001b8
        /*0498*/ 	.short	0x0100
        /*049a*/ 	.byte	0x04
	.zero		1


	//   ....[57]....
        /*049c*/ 	.word	0x00000e00
        /*04a0*/ 	.word	0x000000ff
        /*04a4*/ 	.word	0x000001d8
        /*04a8*/ 	.short	0x0100
        /*04aa*/ 	.byte	0x04
	.zero		1


	//   ....[58]....
        /*04ac*/ 	.word	0x00000e10
        /*04b0*/ 	.word	0x000000ff
        /*04b4*/ 	.word	0x000001c0
        /*04b8*/ 	.short	0x0100
        /*04ba*/ 	.byte	0x04
	.zero		1


	//   ....[59]....
        /*04bc*/ 	.word	0x00000e20
        /*04c0*/ 	.word	0x000000ff
        /*04c4*/ 	.word	0x000001e0
        /*04c8*/ 	.short	0x0100
        /*04ca*/ 	.byte	0x04
	.zero		1


	//   ....[60]....
        /*04cc*/ 	.word	0x00000e30
        /*04d0*/ 	.word	0x000000ff
        /*04d4*/ 	.word	0x000001c8
        /*04d8*/ 	.short	0x0100
        /*04da*/ 	.byte	0x04
	.zero		1


	//   ....[61]....
        /*04dc*/ 	.word	0x00000e40
        /*04e0*/ 	.word	0x000000ff
        /*04e4*/ 	.word	0x000001e8
        /*04e8*/ 	.short	0x0100
        /*04ea*/ 	.byte	0x04
	.zero		1


	//   ....[62]....
        /*04ec*/ 	.word	0x00000f30
        /*04f0*/ 	.word	0x000000ff
        /*04f4*/ 	.word	0x000001f0
        /*04f8*/ 	.short	0x0100
        /*04fa*/ 	.byte	0x04
	.zero		1


	//   ....[63]....
        /*04fc*/ 	.word	0x00000f40
        /*0500*/ 	.word	0x000000ff
        /*0504*/ 	.word	0x00000200
        /*0508*/ 	.short	0x0100
        /*050a*/ 	.byte	0x04
	.zero		1


	//   ....[64]....
        /*050c*/ 	.word	0x00000f50
        /*0510*/ 	.word	0x000000ff
        /*0514*/ 	.word	0x000001f8
        /*0518*/ 	.short	0x0100
        /*051a*/ 	.byte	0x04
	.zero		1


	//   ....[65]....
        /*051c*/ 	.word	0x00000f60
        /*0520*/ 	.word	0x000000ff
        /*0524*/ 	.word	0x00000208
        /*0528*/ 	.short	0x0100
        /*052a*/ 	.byte	0x04
	.zero		1


	//   ....[66]....
        /*052c*/ 	.word	0x00001ab0
        /*0530*/ 	.word	0x00000000
        /*0534*/ 	.word	0x00000200
        /*0538*/ 	.short	0x010a
        /*053a*/ 	.byte	0xff
	.zero		1


	//   ....[67]....
        /*053c*/ 	.word	0x00001ad0
        /*0540*/ 	.word	0x00000000
        /*0544*/ 	.word	0x000001f0
        /*0548*/ 	.short	0x0101
        /*054a*/ 	.byte	0xff
	.zero		1


	//   ....[68]....
        /*054c*/ 	.word	0x00001b90
        /*0550*/ 	.word	0x000000ff
        /*0554*/ 	.word	0x000000a0
        /*0558*/ 	.short	0x010a
        /*055a*/ 	.byte	0x04
	.zero		1


	//   ....[69]....
        /*055c*/ 	.word	0x00001c10
        /*0560*/ 	.word	0x000000ff
        /*0564*/ 	.word	0x000000a0
        /*0568*/ 	.short	0x010a
        /*056a*/ 	.byte	0x21
	.zero		1


	//   ....[70]....
        /*056c*/ 	.word	0x00001da0
        /*0570*/ 	.word	0x000000ff
        /*0574*/ 	.word	0x000000a0
        /*0578*/ 	.short	0x010a
        /*057a*/ 	.byte	0x08
	.zero		1


	//   ....[71]....
        /*057c*/ 	.word	0x00001ec0
        /*0580*/ 	.word	0x000000ff
        /*0584*/ 	.word	0x00000188
        /*0588*/ 	.short	0x0101
        /*058a*/ 	.byte	0x07
	.zero		1


	//   ....[72]....
        /*058c*/ 	.word	0x00001ee0
        /*0590*/ 	.word	0x000000ff
        /*0594*/ 	.word	0x000000a0
        /*0598*/ 	.short	0x010a
        /*059a*/ 	.byte	0x04
	.zero		1


	//   ....[73]....
        /*059c*/ 	.word	0x00001f60
        /*05a0*/ 	.word	0x000000ff
        /*05a4*/ 	.word	0x000000a0
        /*05a8*/ 	.short	0x010a
        /*05aa*/ 	.byte	0x09
	.zero		1


	//   ....[74]....
        /*05ac*/ 	.word	0x00002100
        /*05b0*/ 	.word	0x000000ff
        /*05b4*/ 	.word	0x000000a0
        /*05b8*/ 	.short	0x010a
        /*05ba*/ 	.byte	0x06
	.zero		1


	//   ....[75]....
        /*05bc*/ 	.word	0x00002230
        /*05c0*/ 	.word	0x00000003
        /*05c4*/ 	.word	0x00000190
        /*05c8*/ 	.short	0x010a
        /*05ca*/ 	.byte	0xff
	.zero		1


	//   ....[76]....
        /*05cc*/ 	.word	0x00002380
        /*05d0*/ 	.word	0x00000000
        /*05d4*/ 	.word	0x00000000
        /*05d8*/ 	.short	0x0101
        /*05da*/ 	.byte	0xff
	.zero		1


	//   ....[77]....
        /*05dc*/ 	.word	0x00002930
        /*05e0*/ 	.word	0x000000ff
        /*05e4*/ 	.word	0x00000000
        /*05e8*/ 	.short	0x010a
        /*05ea*/ 	.byte	0x04
	.zero		1


	//   ....[78]....
        /*05ec*/ 	.word	0x000029c0
        /*05f0*/ 	.word	0x000000ff
        /*05f4*/ 	.word	0x00000000
        /*05f8*/ 	.short	0x010a
        /*05fa*/ 	.byte	0x05
	.zero		1


	//   ....[79]....
        /*05fc*/ 	.word	0x00002a50
        /*0600*/ 	.word	0x000000ff
        /*0604*/ 	.word	0x00000000
        /*0608*/ 	.short	0x010a
        /*060a*/ 	.byte	0x05
	.zero		1


	//   ....[80]....
        /*060c*/ 	.word	0x00002ae0
        /*0610*/ 	.word	0x000000ff
        /*0614*/ 	.word	0x00000000
        /*0618*/ 	.short	0x010a
        /*061a*/ 	.byte	0x05
	.zero		1


	//   ....[81]....
        /*061c*/ 	.word	0x00002b70
        /*0620*/ 	.word	0x000000ff
        /*0624*/ 	.word	0x00000000
        /*0628*/ 	.short	0x010a
        /*062a*/ 	.byte	0x05
	.zero		1


	//   ....[82]....
        /*062c*/ 	.word	0x00002c00
        /*0630*/ 	.word	0x000000ff
        /*0634*/ 	.word	0x00000000
        /*0638*/ 	.short	0x010a
        /*063a*/ 	.byte	0x05
	.zero		1


	//   ....[83]....
        /*063c*/ 	.word	0x00002c90
        /*0640*/ 	.word	0x000000ff
        /*0644*/ 	.word	0x00000000
        /*0648*/ 	.short	0x010a
        /*064a*/ 	.byte	0x05
	.zero		1


	//   ....[84]....
        /*064c*/ 	.word	0x00002d20
        /*0650*/ 	.word	0x000000ff
        /*0654*/ 	.word	0x00000000
        /*0658*/ 	.short	0x010a
        /*065a*/ 	.byte	0x05
	.zero		1


	//   ....[85]....
        /*065c*/ 	.word	0x00002db0
        /*0660*/ 	.word	0x000000ff
        /*0664*/ 	.word	0x00000000
        /*0668*/ 	.short	0x010a
        /*066a*/ 	.byte	0x05
	.zero		1


	//   ....[86]....
        /*066c*/ 	.word	0x00002e40
        /*0670*/ 	.word	0x000000ff
        /*0674*/ 	.word	0x00000000
        /*0678*/ 	.short	0x010a
        /*067a*/ 	.byte	0x05
	.zero		1


	//   ....[87]....
        /*067c*/ 	.word	0x00002ed0
        /*0680*/ 	.word	0x000000ff
        /*0684*/ 	.word	0x00000000
        /*0688*/ 	.short	0x010a
        /*068a*/ 	.byte	0x05
	.zero		1


	//   ....[88]....
        /*068c*/ 	.word	0x00002f60
        /*0690*/ 	.word	0x000000ff
        /*0694*/ 	.word	0x00000000
        /*0698*/ 	.short	0x010a
        /*069a*/ 	.byte	0x05
	.zero		1


	//   ....[89]....
        /*069c*/ 	.word	0x00002ff0
        /*06a0*/ 	.word	0x000000ff
        /*06a4*/ 	.word	0x00000000
        /*06a8*/ 	.short	0x010a
        /*06aa*/ 	.byte	0x05
	.zero		1


	//   ....[90]....
        /*06ac*/ 	.word	0x00003080
        /*06b0*/ 	.word	0x000000ff
        /*06b4*/ 	.word	0x00000000
        /*06b8*/ 	.short	0x010a
        /*06ba*/ 	.byte	0x05
	.zero		1


	//   ....[91]....
        /*06bc*/ 	.word	0x00003110
        /*06c0*/ 	.word	0x000000ff
        /*06c4*/ 	.word	0x00000000
        /*06c8*/ 	.short	0x010a
        /*06ca*/ 	.byte	0x05
	.zero		1


	//   ....[92]....
        /*06cc*/ 	.word	0x000031a0
        /*06d0*/ 	.word	0x000000ff
        /*06d4*/ 	.word	0x00000000
        /*06d8*/ 	.short	0x010a
        /*06da*/ 	.byte	0x05
	.zero		1


	//   ....[93]....
        /*06dc*/ 	.word	0x00003230
        /*06e0*/ 	.word	0x000000ff
        /*06e4*/ 	.word	0x00000000
        /*06e8*/ 	.short	0x010a
        /*06ea*/ 	.byte	0x05
	.zero		1


	//   ....[94]....
        /*06ec*/ 	.word	0x000032c0
        /*06f0*/ 	.word	0x000000ff
        /*06f4*/ 	.word	0x00000000
        /*06f8*/ 	.short	0x010a
        /*06fa*/ 	.byte	0x05
	.zero		1


	//   ....[95]....
        /*06fc*/ 	.word	0x00003350
        /*0700*/ 	.word	0x000000ff
        /*0704*/ 	.word	0x00000000
        /*0708*/ 	.short	0x010a
        /*070a*/ 	.byte	0x05
	.zero		1


	//   ....[96]....
        /*070c*/ 	.word	0x000033f0
        /*0710*/ 	.word	0x00000000
        /*0714*/ 	.word	0x00000000
        /*0718*/ 	.short	0x010a
        /*071a*/ 	.byte	0xff
	.zero		1


	//   ....[97]....
        /*071c*/ 	.word	0x00003530
        /*0720*/ 	.word	0x00000002
        /*0724*/ 	.word	0x000001f0
        /*0728*/ 	.short	0x010a
        /*072a*/ 	.byte	0xff
	.zero		1


	//   ....[98]....
        /*072c*/ 	.word	0x00003590
        /*0730*/ 	.word	0x00000004
        /*0734*/ 	.word	0x00000000
        /*0738*/ 	.short	0x0101
        /*073a*/ 	.byte	0xff
	.zero		1


	//   ....[99]....
        /*073c*/ 	.word	0x000035b0
        /*0740*/ 	.word	0x000000ff
        /*0744*/ 	.word	0x000001a0
        /*0748*/ 	.short	0x010a
        /*074a*/ 	.byte	0x04
	.zero		1


	//   ....[100]....
        /*074c*/ 	.word	0x000036d0
        /*0750*/ 	.word	0x00000002
        /*0754*/ 	.word	0x00000190
        /*0758*/ 	.short	0x010a
        /*075a*/ 	.byte	0xff
	.zero		1


	//   ....[101]....
        /*075c*/ 	.word	0x000037e0
        /*0760*/ 	.word	0x00000002
        /*0764*/ 	.word	0x00000000
        /*0768*/ 	.short	0x0101
        /*076a*/ 	.byte	0xff
	.zero		1


	//   ....[102]....
        /*076c*/ 	.word	0x00003870
        /*0770*/ 	.word	0x000000ff
        /*0774*/ 	.word	0x000001a0
        /*0778*/ 	.short	0x0106
        /*077a*/ 	.byte	0x04
	.zero		1


	//   ....[103]....
        /*077c*/ 	.word	0x00003890
        /*0780*/ 	.word	0x000000ff
        /*0784*/ 	.word	0x000001a0
        /*0788*/ 	.short	0x010a
        /*078a*/ 	.byte	0x04
	.zero		1


	//   ....[104]....
        /*078c*/ 	.word	0x00003920
        /*0790*/ 	.word	0x000000ff
        /*0794*/ 	.word	0x000001a0
        /*0798*/ 	.short	0x0106
        /*079a*/ 	.byte	0x07
	.zero		1


	//   ....[105]....
        /*079c*/ 	.word	0x00003960
        /*07a0*/ 	.word	0x00000000
        /*07a4*/ 	.word	0x000001a0
        /*07a8*/ 	.short	0x010a
        /*07aa*/ 	.byte	0xff
	.zero		1


	//   ....[106]....
        /*07ac*/ 	.word	0x00003e60
        /*07b0*/ 	.word	0x00000000
        /*07b4*/ 	.word	0x00000190
        /*07b8*/ 	.short	0x010a
        /*07ba*/ 	.byte	0xff
	.zero		1


	//   ....[107]....
        /*07bc*/ 	.word	0x00003f60
        /*07c0*/ 	.word	0x00000003
        /*07c4*/ 	.word	0x00000000
        /*07c8*/ 	.short	0x0101
        /*07ca*/ 	.byte	0xff
	.zero		1


	//   ....[108]....
        /*07cc*/ 	.word	0x00003f70
        /*07d0*/ 	.word	0x000000ff
        /*07d4*/ 	.word	0x00000000
        /*07d8*/ 	.short	0x010a
        /*07da*/ 	.byte	0x04
	.zero		1


	//   ....[109]....
        /*07dc*/ 	.word	0x00003f90
        /*07e0*/ 	.word	0x000000ff
        /*07e4*/ 	.word	0x000001d0
        /*07e8*/ 	.short	0x010a
        /*07ea*/ 	.byte	0x13
	.zero		1


	//   ....[110]....
        /*07ec*/ 	.word	0x000040d0
        /*07f0*/ 	.word	0x000000ff
        /*07f4*/ 	.word	0x00000000
        /*07f8*/ 	.short	0x010a
        /*07fa*/ 	.byte	0x06
	.zero		1


	//   ....[111]....
        /*07fc*/ 	.word	0x000041d0
        /*0800*/ 	.word	0x000000ff
        /*0804*/ 	.word	0x00000000
        /*0808*/ 	.short	0x010a
        /*080a*/ 	.byte	0x04
	.zero		1


	//   ....[112]....
        /*080c*/ 	.word	0x000043b0
        /*0810*/ 	.word	0x000000ff
        /*0814*/ 	.word	0x00000000
        /*0818*/ 	.short	0x010a
        /*081a*/ 	.byte	0x04
	.zero		1


	//   ....[113]....
        /*081c*/ 	.word	0x00004440
        /*0820*/ 	.word	0x000000ff
        /*0824*/ 	.word	0x00000000
        /*0828*/ 	.short	0x010a
        /*082a*/ 	.byte	0x05
	.zero		1


	//   ....[114]....
        /*082c*/ 	.word	0x000044d0
        /*0830*/ 	.word	0x000000ff
        /*0834*/ 	.word	0x00000000
        /*0838*/ 	.short	0x010a
        /*083a*/ 	.byte	0x05
	.zero		1


	//   ....[115]....
        /*083c*/ 	.word	0x00004560
        /*0840*/ 	.word	0x000000ff
        /*0844*/ 	.word	0x00000000
        /*0848*/ 	.short	0x010a
        /*084a*/ 	.byte	0x04
	.zero		1


	//   ....[116]....
        /*084c*/ 	.word	0x00004ac0
        /*0850*/ 	.word	0x00000008
        /*0854*/ 	.word	0x00000190
        /*0858*/ 	.short	0x010a
        /*085a*/ 	.byte	0xff
	.zero		1


	//   ....[117]....
        /*085c*/ 	.word	0x00004c30
        /*0860*/ 	.word	0x00000000
        /*0864*/ 	.word	0x00000000
        /*0868*/ 	.short	0x0101
        /*086a*/ 	.byte	0xff
	.zero		1


	//   ....[118]....
        /*086c*/ 	.word	0x00005110
        /*0870*/ 	.word	0x000000ff
        /*0874*/ 	.word	0x00000188
        /*0878*/ 	.short	0x010a
        /*087a*/ 	.byte	0x15
	.zero		1


	//   ....[119]....
        /*087c*/ 	.word	0x000052a0
        /*0880*/ 	.word	0x000000ff
        /*0884*/ 	.word	0x00000160
        /*0888*/ 	.short	0x010a
        /*088a*/ 	.byte	0x15
	.zero		1


	//   ....[120]....
        /*088c*/ 	.word	0x000053f0
        /*0890*/ 	.word	0x000000ff
        /*0894*/ 	.word	0x00000140
        /*0898*/ 	.short	0x010b
        /*089a*/ 	.byte	0x15
	.zero		1


	//   ....[121]....
        /*089c*/ 	.word	0x00005400
        /*08a0*/ 	.word	0x000000ff
        /*08a4*/ 	.word	0x00000000
        /*08a8*/ 	.short	0x0101
        /*08aa*/ 	.byte	0x32
	.zero		1


	//   ....[122]....
        /*08ac*/ 	.word	0x00005410
        /*08b0*/ 	.word	0x000000ff
        /*08b4*/ 	.word	0x00000168
        /*08b8*/ 	.short	0x010a
        /*08ba*/ 	.byte	0x15
	.zero		1


	//   ....[123]....
        /*08bc*/ 	.word	0x00005560
        /*08c0*/ 	.word	0x000000ff
        /*08c4*/ 	.word	0x00000148
        /*08c8*/ 	.short	0x010b
        /*08ca*/ 	.byte	0x15
	.zero		1


	//   ....[124]....
        /*08cc*/ 	.word	0x00005570
        /*08d0*/ 	.word	0x000000ff
        /*08d4*/ 	.word	0x00000000
        /*08d8*/ 	.short	0x0101
        /*08da*/ 	.byte	0x31
	.zero		1


	//   ....[125]....
        /*08dc*/ 	.word	0x00005580
        /*08e0*/ 	.word	0x000000ff
        /*08e4*/ 	.word	0x00000170
        /*08e8*/ 	.short	0x010a
        /*08ea*/ 	.byte	0x15
	.zero		1


	//   ....[126]....
        /*08ec*/ 	.word	0x000056e0
        /*08f0*/ 	.word	0x000000ff
        /*08f4*/ 	.word	0x00000150
        /*08f8*/ 	.short	0x010b
        /*08fa*/ 	.byte	0x15
	.zero		1


	//   ....[127]....
        /*08fc*/ 	.word	0x000056f0
        /*0900*/ 	.word	0x000000ff
        /*0904*/ 	.word	0x00000000
        /*0908*/ 	.short	0x0101
        /*090a*/ 	.byte	0x30
	.zero		1


	//   ....[128]....
        /*090c*/ 	.word	0x00005700
        /*0910*/ 	.word	0x000000ff
        /*0914*/ 	.word	0x00000178
        /*0918*/ 	.short	0x010a
        /*091a*/ 	.byte	0x15
	.zero		1


	//   ....[129]....
        /*091c*/ 	.word	0x000058f0
        /*0920*/ 	.word	0x000000ff
        /*0924*/ 	.word	0x00000158
        /*0928*/ 	.short	0x010b
        /*092a*/ 	.byte	0x15
	.zero		1


	//   ....[130]....
        /*092c*/ 	.word	0x00005900
        /*0930*/ 	.word	0x000000ff
        /*0934*/ 	.word	0x00000000
        /*0938*/ 	.short	0x0101
        /*093a*/ 	.byte	0x2b
	.zero		1


	//   ....[131]....
        /*093c*/ 	.word	0x00005930
        /*0940*/ 	.word	0x000000ff
        /*0944*/ 	.word	0x00000160
        /*0948*/ 	.short	0x010a
        /*094a*/ 	.byte	0x15
	.zero		1


	//   ....[132]....
        /*094c*/ 	.word	0x00005950
        /*0950*/ 	.word	0x000000ff
        /*0954*/ 	.word	0x00000168
        /*0958*/ 	.short	0x010a
        /*095a*/ 	.byte	0x15
	.zero		1


	//   ....[133]....
        /*095c*/ 	.word	0x00005970
        /*0960*/ 	.word	0x000000ff
        /*0964*/ 	.word	0x00000170
        /*0968*/ 	.short	0x010a
        /*096a*/ 	.byte	0x15
	.zero		1


	//   ....[134]....
        /*096c*/ 	.word	0x000059b0
        /*0970*/ 	.word	0x00000000
        /*0974*/ 	.word	0x00000178
        /*0978*/ 	.short	0x010a
        /*097a*/ 	.byte	0xff
	.zero		1


	//   ....[135]....
        /*097c*/ 	.word	0x00005d00
        /*0980*/ 	.word	0x00000003
        /*0984*/ 	.word	0x00000190
        /*0988*/ 	.short	0x010a
        /*098a*/ 	.byte	0xff
	.zero		1


	//   ....[136]....
        /*098c*/ 	.word	0x00005e80
        /*0990*/ 	.word	0x00000000
        /*0994*/ 	.word	0x00000000
        /*0998*/ 	.short	0x0101
        /*099a*/ 	.byte	0xff
	.zero		1


	//   ....[137]....
        /*099c*/ 	.word	0x000069d0
        /*09a0*/ 	.word	0x00000002
        /*09a4*/ 	.word	0x00000140
        /*09a8*/ 	.short	0x010a
        /*09aa*/ 	.byte	0xff
	.zero		1


	//   ....[138]....
        /*09ac*/ 	.word	0x00006a40
        /*09b0*/ 	.word	0x00000047
        /*09b4*/ 	.word	0x000001b0
        /*09b8*/ 	.short	0x010a
        /*09ba*/ 	.byte	0xff
	.zero		1


	//   ....[139]....
        /*09bc*/ 	.word	0x00006b30
        /*09c0*/ 	.word	0x00000002
        /*09c4*/ 	.word	0x00000140
        /*09c8*/ 	.short	0x010a
        /*09ca*/ 	.byte	0xff
	.zero		1


	//   ....[140]....
        /*09cc*/ 	.word	0x00006c40
        /*09d0*/ 	.word	0x00000000
        /*09d4*/ 	.word	0x00000000
        /*09d8*/ 	.short	0x0101
        /*09da*/ 	.byte	0xff
	.zero		1


	//   ....[141]....
        /*09dc*/ 	.word	0x00006cc0
        /*09e0*/ 	.word	0x00000047
        /*09e4*/ 	.word	0x000001b0
        /*09e8*/ 	.short	0x010a
        /*09ea*/ 	.byte	0xff
	.zero		1


	//   ....[142]....
        /*09ec*/ 	.word	0x00007810
        /*09f0*/ 	.word	0x00000070
        /*09f4*/ 	.word	0x00000140
        /*09f8*/ 	.short	0x010a
        /*09fa*/ 	.byte	0xff
	.zero		1


	//   ....[143]....
        /*09fc*/ 	.word	0x000078e0
        /*0a00*/ 	.word	0x00000070
        /*0a04*/ 	.word	0x00000140
        /*0a08*/ 	.short	0x010a
        /*0a0a*/ 	.byte	0xff
	.zero		1


	//   ....[144]....
        /*0a0c*/ 	.word	0x000079f0
        /*0a10*/ 	.word	0x00000000
        /*0a14*/ 	.word	0x00000000
        /*0a18*/ 	.short	0x0101
        /*0a1a*/ 	.byte	0xff
	.zero		1


	//   ....[145]....
        /*0a1c*/ 	.word	0x00008560
        /*0a20*/ 	.word	0x00000070
        /*0a24*/ 	.word	0x00000140
        /*0a28*/ 	.short	0x010a
        /*0a2a*/ 	.byte	0xff
	.zero		1


	//   ....[146]....
        /*0a2c*/ 	.word	0x00008630
        /*0a30*/ 	.word	0x00000070
        /*0a34*/ 	.word	0x00000140
        /*0a38*/ 	.short	0x010a
        /*0a3a*/ 	.byte	0xff
	.zero		1


	//   ....[147]....
        /*0a3c*/ 	.word	0x00008740
        /*0a40*/ 	.word	0x00000000
        /*0a44*/ 	.word	0x00000000
        /*0a48*/ 	.short	0x0101
        /*0a4a*/ 	.byte	0xff
	.zero		1


	//   ....[148]....
        /*0a4c*/ 	.word	0x000092e0
        /*0a50*/ 	.word	0x00000066
        /*0a54*/ 	.word	0x00000140
        /*0a58*/ 	.short	0x010a
        /*0a5a*/ 	.byte	0xff
	.zero		1


	//   ....[149]....
        /*0a5c*/ 	.word	0x000093b0
        /*0a60*/ 	.word	0x00000066
        /*0a64*/ 	.word	0x00000140
        /*0a68*/ 	.short	0x010a
        /*0a6a*/ 	.byte	0xff
	.zero		1


	//   ....[150]....
        /*0a6c*/ 	.word	0x000094c0
        /*0a70*/ 	.word	0x00000000
        /*0a74*/ 	.word	0x00000000
        /*0a78*/ 	.short	0x0101
        /*0a7a*/ 	.byte	0xff
	.zero		1


	//   ....[151]....
        /*0a7c*/ 	.word	0x00009950
        /*0a80*/ 	.word	0x000000ff
        /*0a84*/ 	.word	0x00000000
        /*0a88*/ 	.short	0x0101
        /*0a8a*/ 	.byte	0x04
	.zero		1


	//   ....[152]....
        /*0a8c*/ 	.word	0x0000a160
        /*0a90*/ 	.word	0x00000000
        /*0a94*/ 	.word	0x00000200
        /*0a98*/ 	.short	0x010a
        /*0a9a*/ 	.byte	0xff
	.zero		1


	//   ....[153]....
        /*0a9c*/ 	.word	0x0000a1c0
        /*0aa0*/ 	.word	0x00000000
        /*0aa4*/ 	.word	0x000000a0
        /*0aa8*/ 	.short	0x010a
        /*0aaa*/ 	.byte	0xff
	.zero		1


	//   ....[154]....
        /*0aac*/ 	.word	0x0000a220
        /*0ab0*/ 	.word	0x00000000
        /*0ab4*/ 	.word	0x000000a0
        /*0ab8*/ 	.short	0x010a
        /*0aba*/ 	.byte	0xff
	.zero		1


	//   ....[155]....
        /*0abc*/ 	.word	0x0000a270
        /*0ac0*/ 	.word	0x00000003
        /*0ac4*/ 	.word	0x00000190
        /*0ac8*/ 	.short	0x010a
        /*0aca*/ 	.byte	0xff
	.zero		1


	//   ....[156]....
        /*0acc*/ 	.word	0x0000a2d0
        /*0ad0*/ 	.word	0x00000000
        /*0ad4*/ 	.word	0x00000000
        /*0ad8*/ 	.short	0x010a
        /*0ada*/ 	.byte	0xff
	.zero		1


	//   ....[157]....
        /*0adc*/ 	.word	0x0000a330
        /*0ae0*/ 	.word	0x00000000
        /*0ae4*/ 	.word	0x00000000
        /*0ae8*/ 	.short	0x010a
        /*0aea*/ 	.byte	0xff
	.zero		1


	//   ....[158]....
        /*0aec*/ 	.word	0x0000a390
        /*0af0*/ 	.word	0x00000000
        /*0af4*/ 	.word	0x00000000
        /*0af8*/ 	.short	0x010a
        /*0afa*/ 	.byte	0xff
	.zero		1


	//   ....[159]....
        /*0afc*/ 	.word	0x0000a3f0
        /*0b00*/ 	.word	0x00000000
        /*0b04*/ 	.word	0x00000000
        /*0b08*/ 	.short	0x010a
        /*0b0a*/ 	.byte	0xff
	.zero		1


	//   ....[160]....
        /*0b0c*/ 	.word	0x0000a450
        /*0b10*/ 	.word	0x00000000
        /*0b14*/ 	.word	0x00000000
        /*0b18*/ 	.short	0x010a
        /*0b1a*/ 	.byte	0xff
	.zero		1


	//   ....[161]....
        /*0b1c*/ 	.word	0x0000a4b0
        /*0b20*/ 	.word	0x00000000
        /*0b24*/ 	.word	0x00000000
        /*0b28*/ 	.short	0x010a
        /*0b2a*/ 	.byte	0xff
	.zero		1


	//   ....[162]....
        /*0b2c*/ 	.word	0x0000a510
        /*0b30*/ 	.word	0x00000000
        /*0b34*/ 	.word	0x00000000
        /*0b38*/ 	.short	0x010a
        /*0b3a*/ 	.byte	0xff
	.zero		1


	//   ....[163]....
        /*0b3c*/ 	.word	0x0000a570
        /*0b40*/ 	.word	0x00000000
        /*0b44*/ 	.word	0x00000000
        /*0b48*/ 	.short	0x010a
        /*0b4a*/ 	.byte	0xff
	.zero		1


	//   ....[164]....
        /*0b4c*/ 	.word	0x0000a5d0
        /*0b50*/ 	.word	0x00000000
        /*0b54*/ 	.word	0x00000000
        /*0b58*/ 	.short	0x010a
        /*0b5a*/ 	.byte	0xff
	.zero		1


	//   ....[165]....
        /*0b5c*/ 	.word	0x0000a630
        /*0b60*/ 	.word	0x00000000
        /*0b64*/ 	.word	0x00000000
        /*0b68*/ 	.short	0x010a
        /*0b6a*/ 	.byte	0xff
	.zero		1


	//   ....[166]....
        /*0b6c*/ 	.word	0x0000a690
        /*0b70*/ 	.word	0x00000000
        /*0b74*/ 	.word	0x00000000
        /*0b78*/ 	.short	0x010a
        /*0b7a*/ 	.byte	0xff
	.zero		1


	//   ....[167]....
        /*0b7c*/ 	.word	0x0000a6f0
        /*0b80*/ 	.word	0x00000000
        /*0b84*/ 	.word	0x00000000
        /*0b88*/ 	.short	0x010a
        /*0b8a*/ 	.byte	0xff
	.zero		1


	//   ....[168]....
        /*0b8c*/ 	.word	0x0000a750
        /*0b90*/ 	.word	0x00000000
        /*0b94*/ 	.word	0x00000000
        /*0b98*/ 	.short	0x010a
        /*0b9a*/ 	.byte	0xff
	.zero		1


	//   ....[169]....
        /*0b9c*/ 	.word	0x0000a7b0
        /*0ba0*/ 	.word	0x00000000
        /*0ba4*/ 	.word	0x00000000
        /*0ba8*/ 	.short	0x010a
        /*0baa*/ 	.byte	0xff
	.zero		1


	//   ....[170]....
        /*0bac*/ 	.word	0x0000a810
        /*0bb0*/ 	.word	0x00000000
        /*0bb4*/ 	.word	0x00000000
        /*0bb8*/ 	.short	0x010a
        /*0bba*/ 	.byte	0xff
	.zero		1


	//   ....[171]....
        /*0bbc*/ 	.word	0x0000a870
        /*0bc0*/ 	.word	0x00000000
        /*0bc4*/ 	.word	0x00000000
        /*0bc8*/ 	.short	0x010a
        /*0bca*/ 	.byte	0xff
	.zero		1


	//   ....[172]....
        /*0bcc*/ 	.word	0x0000a8d0
        /*0bd0*/ 	.word	0x00000000
        /*0bd4*/ 	.word	0x00000000
        /*0bd8*/ 	.short	0x010a
        /*0bda*/ 	.byte	0xff
	.zero		1


	//   ....[173]....
        /*0bdc*/ 	.word	0x0000a930
        /*0be0*/ 	.word	0x00000000
        /*0be4*/ 	.word	0x00000000
        /*0be8*/ 	.short	0x010a
        /*0bea*/ 	.byte	0xff
	.zero		1


	//   ....[174]....
        /*0bec*/ 	.word	0x0000a990
        /*0bf0*/ 	.word	0x00000000
        /*0bf4*/ 	.word	0x00000000
        /*0bf8*/ 	.short	0x010a
        /*0bfa*/ 	.byte	0xff
	.zero		1


	//   ....[175]....
        /*0bfc*/ 	.word	0x0000a9e0
        /*0c00*/ 	.word	0x00000002
        /*0c04*/ 	.word	0x000001f0
        /*0c08*/ 	.short	0x010a
        /*0c0a*/ 	.byte	0xff
	.zero		1


	//   ....[176]....
        /*0c0c*/ 	.word	0x0000aa40
        /*0c10*/ 	.word	0x00000002
        /*0c14*/ 	.word	0x000001a0
        /*0c18*/ 	.short	0x010a
        /*0c1a*/ 	.byte	0xff
	.zero		1


	//   ....[177]....
        /*0c1c*/ 	.word	0x0000aa90
        /*0c20*/ 	.word	0x00000002
        /*0c24*/ 	.word	0x00000190
        /*0c28*/ 	.short	0x010a
        /*0c2a*/ 	.byte	0xff
	.zero		1


	//   ....[178]....
        /*0c2c*/ 	.word	0x0000aaf0
        /*0c30*/ 	.word	0x00000000
        /*0c34*/ 	.word	0x000001a0
        /*0c38*/ 	.short	0x010a
        /*0c3a*/ 	.byte	0xff
	.zero		1


	//   ....[179]....
        /*0c3c*/ 	.word	0x0000ab40
        /*0c40*/ 	.word	0x00000000
        /*0c44*/ 	.word	0x00000190
        /*0c48*/ 	.short	0x010a
        /*0c4a*/ 	.byte	0xff
	.zero		1


	//   ....[180]....
        /*0c4c*/ 	.word	0x0000aba0
        /*0c50*/ 	.word	0x00000003
        /*0c54*/ 	.word	0x000001d0
        /*0c58*/ 	.short	0x010a
        /*0c5a*/ 	.byte	0xff
	.zero		1


	//   ....[181]....
        /*0c5c*/ 	.word	0x0000ac00
        /*0c60*/ 	.word	0x00000000
        /*0c64*/ 	.word	0x00000000
        /*0c68*/ 	.short	0x010a
        /*0c6a*/ 	.byte	0xff
	.zero		1


	//   ....[182]....
        /*0c6c*/ 	.word	0x0000ac60
        /*0c70*/ 	.word	0x00000000
        /*0c74*/ 	.word	0x00000000
        /*0c78*/ 	.short	0x010a
        /*0c7a*/ 	.byte	0xff
	.zero		1


	//   ....[183]....
        /*0c7c*/ 	.word	0x0000acc0
        /*0c80*/ 	.word	0x00000000
        /*0c84*/ 	.word	0x00000000
        /*0c88*/ 	.short	0x010a
        /*0c8a*/ 	.byte	0xff
	.zero		1


	//   ....[184]....
        /*0c8c*/ 	.word	0x0000ad20
        /*0c90*/ 	.word	0x00000000
        /*0c94*/ 	.word	0x00000000
        /*0c98*/ 	.short	0x010a
        /*0c9a*/ 	.byte	0xff
	.zero		1


	//   ....[185]....
        /*0c9c*/ 	.word	0x0000ad80
        /*0ca0*/ 	.word	0x00000000
        /*0ca4*/ 	.word	0x00000000
        /*0ca8*/ 	.short	0x010a
        /*0caa*/ 	.byte	0xff
	.zero		1


	//   ....[186]....
        /*0cac*/ 	.word	0x0000add0
        /*0cb0*/ 	.word	0x00000008
        /*0cb4*/ 	.word	0x00000190
        /*0cb8*/ 	.short	0x010a
        /*0cba*/ 	.byte	0xff
	.zero		1


	//   ....[187]....
        /*0cbc*/ 	.word	0x0000ae30
        /*0cc0*/ 	.word	0x00000000
        /*0cc4*/ 	.word	0x00000188
        /*0cc8*/ 	.short	0x010a
        /*0cca*/ 	.byte	0xff
	.zero		1


	//   ....[188]....
        /*0ccc*/ 	.word	0x0000ae90
        /*0cd0*/ 	.word	0x00000005
        /*0cd4*/ 	.word	0x00000160
        /*0cd8*/ 	.short	0x010a
        /*0cda*/ 	.byte	0xff
	.zero		1


	//   ....[189]....
        /*0cdc*/ 	.word	0x0000aef0
        /*0ce0*/ 	.word	0x00000005
        /*0ce4*/ 	.word	0x00000168
        /*0ce8*/ 	.short	0x010a
        /*0cea*/ 	.byte	0xff
	.zero		1


	//   ....[190]....
        /*0cec*/ 	.word	0x0000af50
        /*0cf0*/ 	.word	0x00000005
        /*0cf4*/ 	.word	0x00000170
        /*0cf8*/ 	.short	0x010a
        /*0cfa*/ 	.byte	0xff
	.zero		1


	//   ....[191]....
        /*0cfc*/ 	.word	0x0000afb0
        /*0d00*/ 	.word	0x00000005
        /*0d04*/ 	.word	0x00000178
        /*0d08*/ 	.short	0x010a
        /*0d0a*/ 	.byte	0xff
	.zero		1


	//   ....[192]....
        /*0d0c*/ 	.word	0x0000b010
        /*0d10*/ 	.word	0x00000000
        /*0d14*/ 	.word	0x00000160
        /*0d18*/ 	.short	0x010a
        /*0d1a*/ 	.byte	0xff
	.zero		1


	//   ....[193]....
        /*0d1c*/ 	.word	0x0000b070
        /*0d20*/ 	.word	0x00000000
        /*0d24*/ 	.word	0x00000168
        /*0d28*/ 	.short	0x010a
        /*0d2a*/ 	.byte	0xff
	.zero		1


	//   ....[194]....
        /*0d2c*/ 	.word	0x0000b0d0
        /*0d30*/ 	.word	0x00000000
        /*0d34*/ 	.word	0x00000170
        /*0d38*/ 	.short	0x010a
        /*0d3a*/ 	.byte	0xff
	.zero		1


	//   ....[195]....
        /*0d3c*/ 	.word	0x0000b120
        /*0d40*/ 	.word	0x00000003
        /*0d44*/ 	.word	0x00000190
        /*0d48*/ 	.short	0x010a
        /*0d4a*/ 	.byte	0xff
	.zero		1


	//   ....[196]....
        /*0d4c*/ 	.word	0x0000b170
        /*0d50*/ 	.word	0x00000002
        /*0d54*/ 	.word	0x00000140
        /*0d58*/ 	.short	0x010a
        /*0d5a*/ 	.byte	0xff
	.zero		1


	//   ....[197]....
        /*0d5c*/ 	.word	0x0000b1c0
        /*0d60*/ 	.word	0x00000047
        /*0d64*/ 	.word	0x000001b0
        /*0d68*/ 	.short	0x010a
        /*0d6a*/ 	.byte	0xff
	.zero		1


	//   ....[198]....
        /*0d6c*/ 	.word	0x0000b210
        /*0d70*/ 	.word	0x00000070
        /*0d74*/ 	.word	0x00000140
        /*0d78*/ 	.short	0x010a
        /*0d7a*/ 	.byte	0xff
	.zero		1


	//   ....[199]....
        /*0d7c*/ 	.word	0x0000b260
        /*0d80*/ 	.word	0x00000070
        /*0d84*/ 	.word	0x00000140
        /*0d88*/ 	.short	0x010a
        /*0d8a*/ 	.byte	0xff
	.zero		1


	//   ....[200]....
        /*0d8c*/ 	.word	0x0000b2b0
        /*0d90*/ 	.word	0x00000066
        /*0d94*/ 	.word	0x00000140
        /*0d98*/ 	.short	0x010a
        /*0d9a*/ 	.byte	0xff
	.zero		1


	//----- nvinfo : EIATTR_NUM_MBARRIERS
	.align		4
.L_48:
        /*0d9c*/ 	.byte	0x03, 0x38
        /*0d9e*/ 	.short	0x0042


	//----- nvinfo : EIATTR_EXIT_INSTR_OFFSETS
	.align		4
        /*0da0*/ 	.byte	0x04, 0x1c
        /*0da2*/ 	.short	(.L_50 - .L_49)


	//   ....[0]....
.L_49:
        /*0da4*/ 	.word	0x00003420


	//   ....[1]....
        /*0da8*/ 	.word	0x00003930


	//   ....[2]....
        /*0dac*/ 	.word	0x00003990


	//   ....[3]....
        /*0db0*/ 	.word	0x000047c0


	//   ....[4]....
        /*0db4*/ 	.word	0x000059e0


	//   ....[5]....
        /*0db8*/ 	.word	0x00005a20


	//   ....[6]....
        /*0dbc*/ 	.word	0x0000a150


	//----- nvinfo : EIATTR_MAX_THREADS
	.align		4
.L_50:
        /*0dc0*/ 	.byte	0x04, 0x05
        /*0dc2*/ 	.short	(.L_52 - .L_51)
.L_51:
        /*0dc4*/ 	.word	0x00000100
        /*0dc8*/ 	.word	0x00000001
        /*0dcc*/ 	.word	0x00000001


	//----- nvinfo : EIATTR_CRS_STACK_SIZE
	.align		4
.L_52:
        /*0dd0*/ 	.byte	0x04, 0x1e
        /*0dd2*/ 	.short	(.L_54 - .L_53)
.L_53:
        /*0dd4*/ 	.word	0x00000000


	//----- nvinfo : EIATTR_CBANK_PARAM_SIZE
	.align		4
.L_54:
        /*0dd8*/ 	.byte	0x03, 0x19
        /*0dda*/ 	.short	0x0800


	//----- nvinfo : EIATTR_PARAM_CBANK
	.align		4
        /*0ddc*/ 	.byte	0x04, 0x0a
        /*0dde*/ 	.short	(.L_56 - .L_55)
	.align		4
.L_55:
        /*0de0*/ 	.word	index@(.nv.constant0._ZN7cutlass13device_kernelINS_4gemm6kernel13GemmUniversalIN4cute5tupleIJiiiiEEENS1_10collective13CollectiveMmaINS1_35MainloopSm100TmaUmmaWarpSpecializedILi20ELi2ELi4ENS5_IJNS4_1CILi2EEENSA_ILi1EEESC_EEEEENS5_IJNSA_ILi64EEENSA_ILi256EEENSA_ILi32EEEEEENS_12float_e4m3_tENS5_IJlSC_lEEESJ_SK_NS4_8TiledMMAINS4_8MMA_AtomIJNS4_10MMA_TraitsINS4_19SM100_MMA_F8F6F4_SSEJSJ_SJ_fSF_SG_NS4_17integral_constantINS4_4UMMA5MajorELSR_0EEESS_NSP_INSQ_7ScaleInELST_0EEESU_EEEEEENS4_6LayoutINS5_IJSC_SC_SC_EEENS5_IJNSA_ILi0EEESZ_SZ_EEEEENS5_IJNS4_10UnderscoreES12_S12_EEEEENS4_13SM90_TMA_LOADENS4_14ComposedLayoutINS4_7SwizzleILi1ELi4ELi3EEENS4_18smem_ptr_flag_bitsILi8EEENSX_INS5_IJNSA_ILi8EEESH_EEENS5_IJSH_SC_EEEEEEEvNS4_8identityENS4_23SM90_TMA_LOAD_MULTICASTES1F_vS1G_EENS_8epilogue10collective18CollectiveEpilogueINS1J_23Sm100TmaWarpSpecializedILi4ELi2ELi32ELb0ELb0EEEJSI_NS5_IJNSX_ISF_SC_EES1O_EEESJ_SK_SJ_SK_NS1J_6fusion15FusionCallbacksIS1N_NS1Q_17LinearCombinationISJ_fSJ_fLNS_15FloatRoundStyleE2EEESI_S1P_JEEENS4_5SM1004TMEM4LOAD26SM100_TMEM_LOAD_16dp32b32xES15_NS16_INS17_ILi2ELi4ELi3EEES1A_NSX_INS5_IJS1B_SF_EEENS5_IJSF_SC_EEEEEEENS4_39AutoVectorizingCopyWithAssumedAlignmentILi128EEENS4_14SM90_TMA_STOREES24_S26_S26_EEEvvEEEEvNT_6ParamsE)
        /*0de4*/ 	.short	0x0380
        /*0de6*/ 	.short	0x0800


	//----- nvinfo : EIATTR_SW_WAR
	.align		4
.L_56:
        /*0de8*/ 	.byte	0x04, 0x36
        /*0dea*/ 	.short	(.L_58 - .L_57)
.L_57:
        /*0dec*/ 	.word	0x00000008
.L_58:


//--------------------- .nv.callgraph             --------------------------
	.section	.nv.callgraph,"",@"SHT_CUDA_CALLGRAPH"
	.align	4
	.sectionentsize	8
	.align		4
        /*0000*/ 	.word	0x00000000
	.align		4
        /*0004*/ 	.word	0xffffffff
	.align		4
        /*0008*/ 	.word	index@(_ZN7cutlass13device_kernelINS_4gemm6kernel13GemmUniversalIN4cute5tupleIJiiiiEEENS1_10collective13CollectiveMmaINS1_35MainloopSm100TmaUmmaWarpSpecializedILi20ELi2ELi4ENS5_IJNS4_1CILi2EEENSA_ILi1EEESC_EEEEENS5_IJNSA_ILi64EEENSA_ILi256EEENSA_ILi32EEEEEENS_12float_e4m3_tENS5_IJlSC_lEEESJ_SK_NS4_8TiledMMAINS4_8MMA_AtomIJNS4_10MMA_TraitsINS4_19SM100_MMA_F8F6F4_SSEJSJ_SJ_fSF_SG_NS4_17integral_constantINS4_4UMMA5MajorELSR_0EEESS_NSP_INSQ_7ScaleInELST_0EEESU_EEEEEENS4_6LayoutINS5_IJSC_SC_SC_EEENS5_IJNSA_ILi0EEESZ_SZ_EEEEENS5_IJNS4_10UnderscoreES12_S12_EEEEENS4_13SM90_TMA_LOADENS4_14ComposedLayoutINS4_7SwizzleILi1ELi4ELi3EEENS4_18smem_ptr_flag_bitsILi8EEENSX_INS5_IJNSA_ILi8EEESH_EEENS5_IJSH_SC_EEEEEEEvNS4_8identityENS4_23SM90_TMA_LOAD_MULTICASTES1F_vS1G_EENS_8epilogue10collective18CollectiveEpilogueINS1J_23Sm100TmaWarpSpecializedILi4ELi2ELi32ELb0ELb0EEEJSI_NS5_IJNSX_ISF_SC_EES1O_EEESJ_SK_SJ_SK_NS1J_6fusion15FusionCallbacksIS1N_NS1Q_17LinearCombinationISJ_fSJ_fLNS_15FloatRoundStyleE2EEESI_S1P_JEEENS4_5SM1004TMEM4LOAD26SM100_TMEM_LOAD_16dp32b32xES15_NS16_INS17_ILi2ELi4ELi3EEES1A_NSX_INS5_IJS1B_SF_EEENS5_IJSF_SC_EEEEEEENS4_39AutoVectorizingCopyWithAssumedAlignmentILi128EEENS4_14SM90_TMA_STOREES24_S26_S26_EEEvvEEEEvNT_6ParamsE)
	.align		4
        /*000c*/ 	.word	index@(__assertfail)
	.align		4
        /*0010*/ 	.word	0x00000000
	.align		4
        /*0014*/ 	.word	0xfffffffe
	.align		4
        /*0018*/ 	.word	0x00000000
	.align		4
        /*001c*/ 	.word	0xfffffffd
	.align		4
        /*0020*/ 	.word	0x00000000
	.align		4
        /*0024*/ 	.word	0xfffffffc


//--------------------- .nv.constant4             --------------------------
	.section	.nv.constant4,"a",@progbits
	.align	8
	.align		8
.nv.constant4:
        /*0000*/ 	.dword	__assertfail
	.align		8
        /*0008*/ 	.dword	__unnamed_1
	.align		8
        /*0010*/ 	.dword	__unnamed_2
	.align		8
        /*0018*/ 	.dword	__unnamed_3
	.align		8
        /*0020*/ 	.dword	_ZN40_INTERNAL_a7fc6bc7_4_k_cu_64313ff8_268194cuda3std3__45__cpo5beginE
	.align		8
        /*0028*/ 	.dword	_ZN40_INTERNAL_a7fc6bc7_4_k_cu_64313ff8_268194cuda3std3__45__cpo3endE
	.align		8
        /*0030*/ 	.dword	_ZN40_INTERNAL_a7fc6bc7_4_k_cu_64313ff8_268194cuda3std3__45__cpo6cbeginE
	.align		8
        /*0038*/ 	.dword	_ZN40_INTERNAL_a7fc6bc7_4_k_cu_64313ff8_268194cuda3std3__45__cpo4cendE
	.align		8
        /*0040*/ 	.dword	_ZN40_INTERNAL_a7fc6bc7_4_k_cu_64313ff8_268194cuda3std3__442_GLOBAL__N__a7fc6bc7_4_k_cu_64313ff8_268196ignoreE
	.align		8
        /*0048*/ 	.dword	_ZN40_INTERNAL_a7fc6bc7_4_k_cu_64313ff8_268194cuda3std3__419piecewise_constructE
	.align		8
        /*0050*/ 	.dword	_ZN40_INTERNAL_a7fc6bc7_4_k_cu_64313ff8_268194cuda3std3__48in_placeE
	.align		8
        /*0058*/ 	.dword	_ZN40_INTERNAL_a7fc6bc7_4_k_cu_64313ff8_268194cuda3std6ranges3__45__cpo4swapE
	.align		8
        /*0060*/ 	.dword	_ZN40_INTERNAL_a7fc6bc7_4_k_cu_64313ff8_268194cuda3std6ranges3__45__cpo9iter_moveE
	.align		8
        /*0068*/ 	.dword	_ZN40_INTERNAL_a7fc6bc7_4_k_cu_64313ff8_268194cute7productE
	.align		8
        /*0070*/ 	.dword	_ZN40_INTERNAL_a7fc6bc7_4_k_cu_64313ff8_268194cute1_E
	.align		8
        /*0078*/ 	.dword	$str$25
	.align		8
        /*0080*/ 	.dword	$str$26
	.align		8
        /*0088*/ 	.dword	$str$27
	.align		8
        /*0090*/ 	.dword	$str$28


//--------------------- .text._ZN7cutlass13device_kernelINS_4gemm6kernel13GemmUniversalIN4cute5tupleIJiiiiEEENS1_10collective13CollectiveMmaINS1_35MainloopSm100TmaUmmaWarpSpecializedILi20ELi2ELi4ENS5_IJNS4_1CILi2EEENSA_ILi1EEESC_EEEEENS5_IJNSA_ILi64EEENSA_ILi256EEENSA_ILi32EEEEEENS_12float_e4m3_tENS5_IJlSC_lEEESJ_SK_NS4_8TiledMMAINS4_8MMA_AtomIJNS4_10MMA_TraitsINS4_19SM100_MMA_F8F6F4_SSEJSJ_SJ_fSF_SG_NS4_17integral_constantINS4_4UMMA5MajorELSR_0EEESS_NSP_INSQ_7ScaleInELST_0EEESU_EEEEEENS4_6LayoutINS5_IJSC_SC_SC_EEENS5_IJNSA_ILi0EEESZ_SZ_EEEEENS5_IJNS4_10UnderscoreES12_S12_EEEEENS4_13SM90_TMA_LOADENS4_14ComposedLayoutINS4_7SwizzleILi1ELi4ELi3EEENS4_18smem_ptr_flag_bitsILi8EEENSX_INS5_IJNSA_ILi8EEESH_EEENS5_IJSH_SC_EEEEEEEvNS4_8identityENS4_23SM90_TMA_LOAD_MULTICASTES1F_vS1G_EENS_8epilogue10collective18CollectiveEpilogueINS1J_23Sm100TmaWarpSpecializedILi4ELi2ELi32ELb0ELb0EEEJSI_NS5_IJNSX_ISF_SC_EES1O_EEESJ_SK_SJ_SK_NS1J_6fusion15FusionCallbacksIS1N_NS1Q_17LinearCombinationISJ_fSJ_fLNS_15FloatRoundStyleE2EEESI_S1P_JEEENS4_5SM1004TMEM4LOAD26SM100_TMEM_LOAD_16dp32b32xES15_NS16_INS17_ILi2ELi4ELi3EEES1A_NSX_INS5_IJS1B_SF_EEENS5_IJSF_SC_EEEEEEENS4_39AutoVectorizingCopyWithAssumedAlignmentILi128EEENS4_14SM90_TMA_STOREES24_S26_S26_EEEvvEEEEvNT_6ParamsE --------------------------
	.section	.text._ZN7cutlass13device_kernelINS_4gemm6kernel13GemmUniversalIN4cute5tupleIJiiiiEEENS1_10collective13CollectiveMmaINS1_35MainloopSm100TmaUmmaWarpSpecializedILi20ELi2ELi4ENS5_IJNS4_1CILi2EEENSA_ILi1EEESC_EEEEENS5_IJNSA_ILi64EEENSA_ILi256EEENSA_ILi32EEEEEENS_12float_e4m3_tENS5_IJlSC_lEEESJ_SK_NS4_8TiledMMAINS4_8MMA_AtomIJNS4_10MMA_TraitsINS4_19SM100_MMA_F8F6F4_SSEJSJ_SJ_fSF_SG_NS4_17integral_constantINS4_4UMMA5MajorELSR_0EEESS_NSP_INSQ_7ScaleInELST_0EEESU_EEEEEENS4_6LayoutINS5_IJSC_SC_SC_EEENS5_IJNSA_ILi0EEESZ_SZ_EEEEENS5_IJNS4_10UnderscoreES12_S12_EEEEENS4_13SM90_TMA_LOADENS4_14ComposedLayoutINS4_7SwizzleILi1ELi4ELi3EEENS4_18smem_ptr_flag_bitsILi8EEENSX_INS5_IJNSA_ILi8EEESH_EEENS5_IJSH_SC_EEEEEEEvNS4_8identityENS4_23SM90_TMA_LOAD_MULTICASTES1F_vS1G_EENS_8epilogue10collective18CollectiveEpilogueINS1J_23Sm100TmaWarpSpecializedILi4ELi2ELi32ELb0ELb0EEEJSI_NS5_IJNSX_ISF_SC_EES1O_EEESJ_SK_SJ_SK_NS1J_6fusion15FusionCallbacksIS1N_NS1Q_17LinearCombinationISJ_fSJ_fLNS_15FloatRoundStyleE2EEESI_S1P_JEEENS4_5SM1004TMEM4LOAD26SM100_TMEM_LOAD_16dp32b32xES15_NS16_INS17_ILi2ELi4ELi3EEES1A_NSX_INS5_IJS1B_SF_EEENS5_IJSF_SC_EEEEEEENS4_39AutoVectorizingCopyWithAssumedAlignmentILi128EEENS4_14SM90_TMA_STOREES24_S26_S26_EEEvvEEEEvNT_6ParamsE,"ax",@progbits
	.align	128
.text._ZN7cutlass13device_kernelINS_4gemm6kernel13GemmUniversalIN4cute5tupleIJiiiiEEENS1_10collective13CollectiveMmaINS1_35MainloopSm100TmaUmmaWarpSpecializedILi20ELi2ELi4ENS5_IJNS4_1CILi2EEENSA_ILi1EEESC_EEEEENS5_IJNSA_ILi64EEENSA_ILi256EEENSA_ILi32EEEEEENS_12float_e4m3_tENS5_IJlSC_lEEESJ_SK_NS4_8TiledMMAINS4_8MMA_AtomIJNS4_10MMA_TraitsINS4_19SM100_MMA_F8F6F4_SSEJSJ_SJ_fSF_SG_NS4_17integral_constantINS4_4UMMA5MajorELSR_0EEESS_NSP_INSQ_7ScaleInELST_0EEESU_EEEEEENS4_6LayoutINS5_IJSC_SC_SC_EEENS5_IJNSA_ILi0EEESZ_SZ_EEEEENS5_IJNS4_10UnderscoreES12_S12_EEEEENS4_13SM90_TMA_LOADENS4_14ComposedLayoutINS4_7SwizzleILi1ELi4ELi3EEENS4_18smem_ptr_flag_bitsILi8EEENSX_INS5_IJNSA_ILi8EEESH_EEENS5_IJSH_SC_EEEEEEEvNS4_8identityENS4_23SM90_TMA_LOAD_MULTICASTES1F_vS1G_EENS_8epilogue10collective18CollectiveEpilogueINS1J_23Sm100TmaWarpSpecializedILi4ELi2ELi32ELb0ELb0EEEJSI_NS5_IJNSX_ISF_SC_EES1O_EEESJ_SK_SJ_SK_NS1J_6fusion15FusionCallbacksIS1N_NS1Q_17LinearCombinationISJ_fSJ_fLNS_15FloatRoundStyleE2EEESI_S1P_JEEENS4_5SM1004TMEM4LOAD26SM100_TMEM_LOAD_16dp32b32xES15_NS16_INS17_ILi2ELi4ELi3EEES1A_NSX_INS5_IJS1B_SF_EEENS5_IJSF_SC_EEEEEEENS4_39AutoVectorizingCopyWithAssumedAlignmentILi128EEENS4_14SM90_TMA_STOREES24_S26_S26_EEEvvEEEEvNT_6ParamsE:
        .type           _ZN7cutlass13device_kernelINS_4gemm6kernel13GemmUniversalIN4cute5tupleIJiiiiEEENS1_10collective13CollectiveMmaINS1_35MainloopSm100TmaUmmaWarpSpecializedILi20ELi2ELi4ENS5_IJNS4_1CILi2EEENSA_ILi1EEESC_EEEEENS5_IJNSA_ILi64EEENSA_ILi256EEENSA_ILi32EEEEEENS_12float_e4m3_tENS5_IJlSC_lEEESJ_SK_NS4_8TiledMMAINS4_8MMA_AtomIJNS4_10MMA_TraitsINS4_19SM100_MMA_F8F6F4_SSEJSJ_SJ_fSF_SG_NS4_17integral_constantINS4_4UMMA5MajorELSR_0EEESS_NSP_INSQ_7ScaleInELST_0EEESU_EEEEEENS4_6LayoutINS5_IJSC_SC_SC_EEENS5_IJNSA_ILi0EEESZ_SZ_EEEEENS5_IJNS4_10UnderscoreES12_S12_EEEEENS4_13SM90_TMA_LOADENS4_14ComposedLayoutINS4_7SwizzleILi1ELi4ELi3EEENS4_18smem_ptr_flag_bitsILi8EEENSX_INS5_IJNSA_ILi8EEESH_EEENS5_IJSH_SC_EEEEEEEvNS4_8identityENS4_23SM90_TMA_LOAD_MULTICASTES1F_vS1G_EENS_8epilogue10collective18CollectiveEpilogueINS1J_23Sm100TmaWarpSpecializedILi4ELi2ELi32ELb0ELb0EEEJSI_NS5_IJNSX_ISF_SC_EES1O_EEESJ_SK_SJ_SK_NS1J_6fusion15FusionCallbacksIS1N_NS1Q_17LinearCombinationISJ_fSJ_fLNS_15FloatRoundStyleE2EEESI_S1P_JEEENS4_5SM1004TMEM4LOAD26SM100_TMEM_LOAD_16dp32b32xES15_NS16_INS17_ILi2ELi4ELi3EEES1A_NSX_INS5_IJS1B_SF_EEENS5_IJSF_SC_EEEEEEENS4_39AutoVectorizingCopyWithAssumedAlignmentILi128EEENS4_14SM90_TMA_STOREES24_S26_S26_EEEvvEEEEvNT_6ParamsE,@function
        .size           _ZN7cutlass13device_kernelINS_4gemm6kernel13GemmUniversalIN4cute5tupleIJiiiiEEENS1_10collective13CollectiveMmaINS1_35MainloopSm100TmaUmmaWarpSpecializedILi20ELi2ELi4ENS5_IJNS4_1CILi2EEENSA_ILi1EEESC_EEEEENS5_IJNSA_ILi64EEENSA_ILi256EEENSA_ILi32EEEEEENS_12float_e4m3_tENS5_IJlSC_lEEESJ_SK_NS4_8TiledMMAINS4_8MMA_AtomIJNS4_10MMA_TraitsINS4_19SM100_MMA_F8F6F4_SSEJSJ_SJ_fSF_SG_NS4_17integral_constantINS4_4UMMA5MajorELSR_0EEESS_NSP_INSQ_7ScaleInELST_0EEESU_EEEEEENS4_6LayoutINS5_IJSC_SC_SC_EEENS5_IJNSA_ILi0EEESZ_SZ_EEEEENS5_IJNS4_10UnderscoreES12_S12_EEEEENS4_13SM90_TMA_LOADENS4_14ComposedLayoutINS4_7SwizzleILi1ELi4ELi3EEENS4_18smem_ptr_flag_bitsILi8EEENSX_INS5_IJNSA_ILi8EEESH_EEENS5_IJSH_SC_EEEEEEEvNS4_8identityENS4_23SM90_TMA_LOAD_MULTICASTES1F_vS1G_EENS_8epilogue10collective18CollectiveEpilogueINS1J_23Sm100TmaWarpSpecializedILi4ELi2ELi32ELb0ELb0EEEJSI_NS5_IJNSX_ISF_SC_EES1O_EEESJ_SK_SJ_SK_NS1J_6fusion15FusionCallbacksIS1N_NS1Q_17LinearCombinationISJ_fSJ_fLNS_15FloatRoundStyleE2EEESI_S1P_JEEENS4_5SM1004TMEM4LOAD26SM100_TMEM_LOAD_16dp32b32xES15_NS16_INS17_ILi2ELi4ELi3EEES1A_NSX_INS5_IJS1B_SF_EEENS5_IJSF_SC_EEEEEEENS4_39AutoVectorizingCopyWithAssumedAlignmentILi128EEENS4_14SM90_TMA_STOREES24_S26_S26_EEEvvEEEEvNT_6ParamsE,(.L_x_226 - _ZN7cutlass13device_kernelINS_4gemm6kernel13GemmUniversalIN4cute5tupleIJiiiiEEENS1_10collective13CollectiveMmaINS1_35MainloopSm100TmaUmmaWarpSpecializedILi20ELi2ELi4ENS5_IJNS4_1CILi2EEENSA_ILi1EEESC_EEEEENS5_IJNSA_ILi64EEENSA_ILi256EEENSA_ILi32EEEEEENS_12float_e4m3_tENS5_IJlSC_lEEESJ_SK_NS4_8TiledMMAINS4_8MMA_AtomIJNS4_10MMA_TraitsINS4_19SM100_MMA_F8F6F4_SSEJSJ_SJ_fSF_SG_NS4_17integral_constantINS4_4UMMA5MajorELSR_0EEESS_NSP_INSQ_7ScaleInELST_0EEESU_EEEEEENS4_6LayoutINS5_IJSC_SC_SC_EEENS5_IJNSA_ILi0EEESZ_SZ_EEEEENS5_IJNS4_10UnderscoreES12_S12_EEEEENS4_13SM90_TMA_LOADENS4_14ComposedLayoutINS4_7SwizzleILi1ELi4ELi3EEENS4_18smem_ptr_flag_bitsILi8EEENSX_INS5_IJNSA_ILi8EEESH_EEENS5_IJSH_SC_EEEEEEEvNS4_8identityENS4_23SM90_TMA_LOAD_MULTICASTES1F_vS1G_EENS_8epilogue10collective18CollectiveEpilogueINS1J_23Sm100TmaWarpSpecializedILi4ELi2ELi32ELb0ELb0EEEJSI_NS5_IJNSX_ISF_SC_EES1O_EEESJ_SK_SJ_SK_NS1J_6fusion15FusionCallbacksIS1N_NS1Q_17LinearCombinationISJ_fSJ_fLNS_15FloatRoundStyleE2EEESI_S1P_JEEENS4_5SM1004TMEM4LOAD26SM100_TMEM_LOAD_16dp32b32xES15_NS16_INS17_ILi2ELi4ELi3EEES1A_NSX_INS5_IJS1B_SF_EEENS5_IJSF_SC_EEEEEEENS4_39AutoVectorizingCopyWithAssumedAlignmentILi128EEENS4_14SM90_TMA_STOREES24_S26_S26_EEEvvEEEEvNT_6ParamsE)
        .other          _ZN7cutlass13device_kernelINS_4gemm6kernel13GemmUniversalIN4cute5tupleIJiiiiEEENS1_10collective13CollectiveMmaINS1_35MainloopSm100TmaUmmaWarpSpecializedILi20ELi2ELi4ENS5_IJNS4_1CILi2EEENSA_ILi1EEESC_EEEEENS5_IJNSA_ILi64EEENSA_ILi256EEENSA_ILi32EEEEEENS_12float_e4m3_tENS5_IJlSC_lEEESJ_SK_NS4_8TiledMMAINS4_8MMA_AtomIJNS4_10MMA_TraitsINS4_19SM100_MMA_F8F6F4_SSEJSJ_SJ_fSF_SG_NS4_17integral_constantINS4_4UMMA5MajorELSR_0EEESS_NSP_INSQ_7ScaleInELST_0EEESU_EEEEEENS4_6LayoutINS5_IJSC_SC_SC_EEENS5_IJNSA_ILi0EEESZ_SZ_EEEEENS5_IJNS4_10UnderscoreES12_S12_EEEEENS4_13SM90_TMA_LOADENS4_14ComposedLayoutINS4_7SwizzleILi1ELi4ELi3EEENS4_18smem_ptr_flag_bitsILi8EEENSX_INS5_IJNSA_ILi8EEESH_EEENS5_IJSH_SC_EEEEEEEvNS4_8identityENS4_23SM90_TMA_LOAD_MULTICASTES1F_vS1G_EENS_8epilogue10collective18CollectiveEpilogueINS1J_23Sm100TmaWarpSpecializedILi4ELi2ELi32ELb0ELb0EEEJSI_NS5_IJNSX_ISF_SC_EES1O_EEESJ_SK_SJ_SK_NS1J_6fusion15FusionCallbacksIS1N_NS1Q_17LinearCombinationISJ_fSJ_fLNS_15FloatRoundStyleE2EEESI_S1P_JEEENS4_5SM1004TMEM4LOAD26SM100_TMEM_LOAD_16dp32b32xES15_NS16_INS17_ILi2ELi4ELi3EEES1A_NSX_INS5_IJS1B_SF_EEENS5_IJSF_SC_EEEEEEENS4_39AutoVectorizingCopyWithAssumedAlignmentILi128EEENS4_14SM90_TMA_STOREES24_S26_S26_EEEvvEEEEvNT_6ParamsE,@"STO_CUDA_ENTRY STV_DEFAULT"
_ZN7cutlass13device_kernelINS_4gemm6kernel13GemmUniversalIN4cute5tupleIJiiiiEEENS1_10collective13CollectiveMmaINS1_35MainloopSm100TmaUmmaWarpSpecializedILi20ELi2ELi4ENS5_IJNS4_1CILi2EEENSA_ILi1EEESC_EEEEENS5_IJNSA_ILi64EEENSA_ILi256EEENSA_ILi32EEEEEENS_12float_e4m3_tENS5_IJlSC_lEEESJ_SK_NS4_8TiledMMAINS4_8MMA_AtomIJNS4_10MMA_TraitsINS4_19SM100_MMA_F8F6F4_SSEJSJ_SJ_fSF_SG_NS4_17integral_constantINS4_4UMMA5MajorELSR_0EEESS_NSP_INSQ_7ScaleInELST_0EEESU_EEEEEENS4_6LayoutINS5_IJSC_SC_SC_EEENS5_IJNSA_ILi0EEESZ_SZ_EEEEENS5_IJNS4_10UnderscoreES12_S12_EEEEENS4_13SM90_TMA_LOADENS4_14ComposedLayoutINS4_7SwizzleILi1ELi4ELi3EEENS4_18smem_ptr_flag_bitsILi8EEENSX_INS5_IJNSA_ILi8EEESH_EEENS5_IJSH_SC_EEEEEEEvNS4_8identityENS4_23SM90_TMA_LOAD_MULTICASTES1F_vS1G_EENS_8epilogue10collective18CollectiveEpilogueINS1J_23Sm100TmaWarpSpecializedILi4ELi2ELi32ELb0ELb0EEEJSI_NS5_IJNSX_ISF_SC_EES1O_EEESJ_SK_SJ_SK_NS1J_6fusion15FusionCallbacksIS1N_NS1Q_17LinearCombinationISJ_fSJ_fLNS_15FloatRoundStyleE2EEESI_S1P_JEEENS4_5SM1004TMEM4LOAD26SM100_TMEM_LOAD_16dp32b32xES15_NS16_INS17_ILi2ELi4ELi3EEES1A_NSX_INS5_IJS1B_SF_EEENS5_IJSF_SC_EEEEEEENS4_39AutoVectorizingCopyWithAssumedAlignmentILi128EEENS4_14SM90_TMA_STOREES24_S26_S26_EEEvvEEEEvNT_6ParamsE:
[----:B------:R-:W1:Y:S01]  /*0000*/  LDC R1, c[0x0][0x37c] ;  /* 0x0000df00ff017b82 */ /* 0x000e620000000800 */
[----:B------:R-:W2:Y:S01]  /*0010*/  S2R R95, SR_TID.X ;  /* 0x00000000005f7919 */ /* 0x000ea20000002100 */
[----:B------:R-:W3:Y:S01]  /*0020*/  LDCU.64 UR8, c[0x0][0x890] ;  /* 0x00011200ff0877ac */ /* 0x000ee20008000a00 */
[----:B------:R-:W-:Y:S02]  /*0030*/  PRMT R85, RZ, 0x7610, R85 ;  /* 0x00007610ff557816 */ /* 0x000fe40000000055 */
[----:B------:R-:W-:Y:S01]  /*0040*/  ELECT P3, URZ, PT ;  /* 0x0000000000ff782f */ /* 0x000fe20003860000 */
[----:B---3--:R-:W-:-:S04]  /*0050*/  UISETP.NE.U32.AND UP0, UPT, UR8, URZ, UPT ;  /* 0x000000ff0800728c */ /* 0x008fc8000bf05070 */
[----:B------:R-:W-:Y:S01]  /*0060*/  UISETP.NE.AND.EX UP0, UPT, UR9, URZ, UPT, UP0 ;  /* 0x000000ff0900728c */ /* 0x000fe2000bf05300 */
[----:B--2---:R-:W-:-:S05]  /*0070*/  SHF.R.U32.HI R86, RZ, 0x5, R95 ;  /* 0x00000005ff567819 */ /* 0x004fca000001165f */
[----:B------:R-:W2:Y:S02]  /*0080*/  SHFL.IDX PT, R0, R86, RZ, 0x1f ;  /* 0x00001fff56007589 */ /* 0x000ea400000e0000 */
[----:B--2---:R-:W-:Y:S01]  /*0090*/  R2UR UR18, R0 ;  /* 0x00000000001272ca */ /* 0x004fe200000e0000 */
[----:B-1----:R-:W-:-:S14]  /*00a0*/  BRA.U UP0, `(.L_x_0) ;  /* 0x0000000100307547 */ /* 0x002fdc000b800000 */
[----:B------:R-:W1:Y:S02]  /*00b0*/  LDCU.64 UR4, c[0x0][0x888] ;  /* 0x00011100ff0477ac */ /* 0x000e640008000a00 */
[----:B-1----:R-:W-:-:S04]  /*00c0*/  UISETP.NE.U32.AND UP0, UPT, UR4, URZ, UPT ;  /* 0x000000ff0400728c */ /* 0x002fc8000bf05070 */
[----:B------:R-:W-:-:S09]  /*00d0*/  UISETP.NE.AND.EX UP0, UPT, UR5, URZ, UPT, UP0 ;  /* 0x000000ff0500728c */ /* 0x000fd2000bf05300 */
[----:B------:R-:W-:Y:S05]  /*00e0*/  BRA.U !UP0, `(.L_x_1) ;  /* 0x0000000108147547 */ /* 0x000fea000b800000 */
[----:B------:R-:W1:Y:S01]  /*00f0*/  LDC.64 R2, c[0x0][0x888] ;  /* 0x00022200ff027b82 */ /* 0x000e620000000a00 */
[----:B------:R-:W1:Y:S02]  /*0100*/  LDCU.64 UR4, c[0x0][0x358] ;  /* 0x00006b00ff0477ac */ /* 0x000e640008000a00 */
[----:B-1----:R1:W5:Y:S01]  /*0110*/  LDG.E R41, desc[UR4][R2.64] ;  /* 0x0000000402297981 */ /* 0x002362000c1e1900 */
[----:B------:R-:W-:Y:S01]  /*0120*/  HFMA2 R85, -RZ, RZ, 0, 5.9604644775390625e-08 ;  /* 0x00000001ff557431 */ /* 0x000fe200000001ff */
[----:B------:R-:W-:Y:S05]  /*0130*/  BRA `(.L_x_0) ;  /* 0x00000000000c7947 */ /* 0x000fea0003800000 */
.L_x_1:
[----:B------:R-:W1:Y:S01]  /*0140*/  LDCU UR4, c[0x0][0x880] ;  /* 0x00011000ff0477ac */ /* 0x000e620008000800 */
[----:B------:R-:W-:Y:S01]  /*0150*/  HFMA2 R85, -RZ, RZ, 0, 5.9604644775390625e-08 ;  /* 0x00000001ff557431 */ /* 0x000fe200000001ff */
[----:B-1----:R-:W-:-:S07]  /*0160*/  MOV R41, UR4 ;  /* 0x0000000400297c02 */ /* 0x002fce0008000f00 */
.L_x_0:
[----:B------:R-:W2:Y:S02]  /*0170*/  LDCU.64 UR4, c[0x0][0x8b0] ;  /* 0x00011600ff0477ac */ /* 0x000ea40008000a00 */
[----:B--2---:R-:W-:-:S04]  /*0180*/  UISETP.NE.U32.AND UP0, UPT, UR4, URZ, UPT ;  /* 0x000000ff0400728c */ /* 0x004fc8000bf05070 */
[----:B------:R-:W-:-:S09]  /*0190*/  UISETP.NE.AND.EX UP0, UPT, UR5, URZ, UPT, UP0 ;  /* 0x000000ff0500728c */ /* 0x000fd2000bf05300 */
[----:B------:R-:W-:Y:S05]  /*01a0*/  BRA.U UP0, `(.L_x_2) ;  /* 0x0000000100287547 */ /* 0x000fea000b800000 */
[----:B------:R-:W2:Y:S02]  /*01b0*/  LDCU.64 UR4, c[0x0][0x8a8] ;  /* 0x00011500ff0477ac */ /* 0x000ea40008000a00 */
[----:B--2---:R-:W-:-:S04]  /*01c0*/  UISETP.NE.U32.AND UP0, UPT, UR4, URZ, UPT ;  /* 0x000000ff0400728c */ /* 0x004fc8000bf05070 */
[----:B------:R-:W-:-:S09]  /*01d0*/  UISETP.NE.AND.EX UP0, UPT, UR5, URZ, UPT, UP0 ;  /* 0x000000ff0500728c */ /* 0x000fd2000bf05300 */
[----:B------:R-:W-:Y:S05]  /*01e0*/  BRA.U !UP0, `(.L_x_3) ;  /* 0x0000000108107547 */ /* 0x000fea000b800000 */
[----:B------:R-:W2:Y:S01]  /*01f0*/  LDC.64 R38, c[0x0][0x8a8] ;  /* 0x00022a00ff267b82 */ /* 0x000ea20000000a00 */
[----:B------:R-:W2:Y:S02]  /*0200*/  LDCU.64 UR4, c[0x0][0x358] ;  /* 0x00006b00ff0477ac */ /* 0x000ea40008000a00 */
[----:B--2---:R2:W5:Y:S01]  /*0210*/  LDG.E R38, desc[UR4][R38.64] ;  /* 0x0000000426267981 */ /* 0x004562000c1e1900 */
[----:B------:R-:W-:Y:S05]  /*0220*/  BRA `(.L_x_2) ;  /* 0x0000000000087947 */ /* 0x000fea0003800000 */
.L_x_3:
[----:B------:R-:W2:Y:S02]  /*0230*/  LDCU UR4, c[0x0][0x8a0] ;  /* 0x00011400ff0477ac */ /* 0x000ea40008000800 */
[----:B--2---:R-:W-:Y:S02]  /*0240*/  MOV R38, UR4 ;  /* 0x0000000400267c02 */ /* 0x004fe40008000f00 */
.L_x_2:
[----:B------:R-:W-:Y:S01]  /*0250*/  IMAD.U32 R0, RZ, RZ, UR18 ;  /* 0x00000012ff007e24 */ /* 0x000fe2000f8e00ff */
[----:B------:R-:W-:Y:S04]  /*0260*/  BSSY.RECONVERGENT B0, `(.L_x_4) ;  /* 0x000000c000007945 */ /* 0x000fe80003800200 */
[C---:B------:R-:W-:Y:S02]  /*0270*/  ISETP.NE.OR P1, PT, R0.reuse, 0x1, !P3 ;  /* 0x000000010000780c */ /* 0x040fe40005f25670 */
[----:B------:R-:W-:-:S11]  /*0280*/  ISETP.NE.OR P0, PT, R0, 0x3, !P3 ;  /* 0x000000030000780c */ /* 0x000fd60005f05670 */
[----:B------:R-:W-:Y:S05]  /*0290*/  @P1 BRA `(.L_x_5) ;  /* 0x0000000000201947 */ /* 0x000fea0003800000 */
[----:B------:R-:W3:Y:S02]  /*02a0*/  LDCU.64 UR4, c[0x0][0x348] ;  /* 0x00006900ff0477ac */ /* 0x000ee40008000a00 */
[----:B---3--:R-:W-:Y:S02]  /*02b0*/  UIADD3 UR6, UP1, UPT, UR4, 0x80, URZ ;  /* 0x0000008004067890 */ /* 0x008fe4000ff3e0ff */
[----:B------:R-:W-:Y:S02]  /*02c0*/  UIADD3 UR4, UP0, UPT, UR4, 0x180, URZ ;  /* 0x0000018004047890 */ /* 0x000fe4000ff1e0ff */
[----:B------:R-:W-:Y:S02]  /*02d0*/  UIADD3.X UR7, UPT, UPT, URZ, UR5, URZ, UP1, !UPT ;  /* 0x00000005ff077290 */ /* 0x000fe40008ffe4ff */
[----:B------:R-:W-:-:S07]  /*02e0*/  UIADD3.X UR5, UPT, UPT, URZ, UR5, URZ, UP0, !UPT ;  /* 0x00000005ff057290 */ /* 0x000fce00087fe4ff */
[----:B------:R3:W-:Y:S02]  /*02f0*/  UTMACCTL.PF [UR6] ;  /* 0x00000000060079b9 */ /* 0x0007e40008040000 */
[----:B------:R3:W-:Y:S02]  /*0300*/  UTMACCTL.PF [UR4] ;  /* 0x00000000040079b9 */ /* 0x0007e40008040000 */
[----:B---3--:R-:W-:Y:S01]  /*0310*/  NOP ;  /* 0x0000000000007918 */ /* 0x008fe20000000000 */
.L_x_5:
[----:B------:R-:W-:Y:S05]  /*0320*/  BSYNC.RECONVERGENT B0 ;  /* 0x0000000000007941 */ /* 0x000fea0003800200 */
.L_x_4:
[----:B------:R-:W-:Y:S04]  /*0330*/  BSSY.RECONVERGENT B0, `(.L_x_6) ;  /* 0x000000a000007945 */ /* 0x000fe80003800200 */
        /* <DEDUP_REMOVED lines=9> */
.L_x_7:
[----:B------:R-:W-:Y:S05]  /*03d0*/  BSYNC.RECONVERGENT B0 ;  /* 0x0000000000007941 */ /* 0x000fea0003800200 */
.L_x_6:
[----:B------:R-:W3:Y:S01]  /*03e0*/  LDCU.64 UR4, c[0x0][0x888] ;  /* 0x00011100ff0477ac */ /* 0x000ee20008000a00 */
[----:B------:R-:W-:Y:S02]  /*03f0*/  UISETP.EQ.U32.AND UP2, UPT, UR8, URZ, UPT ;  /* 0x000000ff0800728c */ /* 0x000fe4000bf42070 */
[----:B------:R-:W-:Y:S02]  /*0400*/  UPLOP3.LUT UP3, UPT, UPT, UPT, UPT, 0x80, 0x8 ;  /* 0x000000000008789c */ /* 0x000fe40003f6f070 */
[----:B---3--:R-:W-:-:S04]  /*0410*/  UISETP.NE.U32.AND UP0, UPT, UR4, URZ, UPT ;  /* 0x000000ff0400728c */ /* 0x008fc8000bf05070 */
[----:B------:R-:W-:-:S04]  /*0420*/  UISETP.NE.AND.EX UP1, UPT, UR5, URZ, UPT, UP0 ;  /* 0x000000ff0500728c */ /* 0x000fc8000bf25300 */
[----:B------:R-:W-:-:S04]  /*0430*/  UISETP.EQ.OR.EX UP4, UPT, UR9, URZ, !UP1, UP2 ;  /* 0x000000ff0900728c */ /* 0x000fc8000cf82720 */
[----:B------:R-:W-:-:S06]  /*0440*/  UP2UR UR4, UPR, URZ, 0x10 ;  /* 0x00000010ff047883 */ /* 0x000fcc0008000000 */
[----:B------:R-:W-:Y:S01]  /*0450*/  MOV R88, UR4 ;  /* 0x0000000400587c02 */ /* 0x000fe20008000f00 */
[----:B------:R-:W-:Y:S06]  /*0460*/  BRA.U !UP4, `(.L_x_8) ;  /* 0x000000010c207547 */ /* 0x000fec000b800000 */
[----:B------:R-:W-:Y:S01]  /*0470*/  UISETP.NE.U32.AND UP2, UPT, UR8, URZ, UPT ;  /* 0x000000ff0800728c */ /* 0x000fe2000bf45070 */
[----:B-----5:R-:W-:Y:S01]  /*0480*/  FSETP.NEU.AND P0, PT, R41, RZ, PT ;  /* 0x000000ff2900720b */ /* 0x020fe20003f0d000 */
[----:B------:R-:W-:Y:S02]  /*0490*/  USEL UR4, URZ, 0xffffffff, UP1 ;  /* 0xffffffffff047887 */ /* 0x000fe40008800000 */
[----:B------:R-:W-:-:S10]  /*04a0*/  UISETP.NE.AND.EX UP2, UPT, UR9, URZ, UPT, UP2 ;  /* 0x000000ff0900728c */ /* 0x000fd4000bf45320 */
[----:B------:R-:W-:Y:S01]  /*04b0*/  VOTEU.ANY UP0, P0 ;  /* 0x0000000000ff7886 */ /* 0x000fe20000000100 */
[----:B------:R-:W-:-:S04]  /*04c0*/  @!UP2 USEL UR4, URZ, 0xffffffff, UP0 ;  /* 0xffffffffff04a887 */ /* 0x000fc80008000000 */
[----:B------:R-:W-:-:S04]  /*04d0*/  ULOP3.LUT UR4, UR4, 0x1, URZ, 0xc0, !UPT ;  /* 0x0000000104047892 */ /* 0x000fc8000f8ec0ff */
[----:B------:R-:W-:-:S11]  /*04e0*/  UISETP.NE.U32.AND UP3, UPT, UR4, 0x1, UPT ;  /* 0x000000010400788c */ /* 0x000fd6000bf65070 */
.L_x_8:
[----:B-1----:R-:W1:Y:S02]  /*04f0*/  SHFL.IDX PT, R2, R86, RZ, 0x1f ;  /* 0x00001fff56027589 */ /* 0x002e6400000e0000 */
[----:B-1----:R-:W-:-:S13]  /*0500*/  ISETP.NE.AND P0, PT, R2, RZ, PT ;  /* 0x000000ff0200720c */ /* 0x002fda0003f05270 */
[----:B------:R-:W-:Y:S05]  /*0510*/  @P0 BRA `(.L_x_9) ;  /* 0x0000000000e40947 */ /* 0x000fea0003800000 */
[----:B------:R-:W-:Y:S01]  /*0520*/  ELECT P0, URZ, PT ;  /* 0x0000000000ff782f */ /* 0x000fe20003800000 */
[----:B------:R-:W-:-:S12]  /*0530*/  BSSY.RECONVERGENT B0, `(.L_x_9) ;  /* 0x0000037000007945 */ /* 0x000fd80003800200 */
[----:B------:R-:W-:Y:S05]  /*0540*/  @!P0 BRA `(.L_x_10) ;  /* 0x0000000000d48947 */ /* 0x000fea0003800000 */
[----:B------:R-:W1:Y:S01]  /*0550*/  S2UR UR4, SR_CgaCtaId ;  /* 0x00000000000479c3 */ /* 0x000e620000008800 */
[----:B------:R-:W-:Y:S01]  /*0560*/  UMOV UR5, 0x400 ;  /* 0x0000040000057882 */ /* 0x000fe20000000000 */
[----:B------:R-:W-:Y:S01]  /*0570*/  UMOV UR8, 0x1 ;  /* 0x0000000100087882 */ /* 0x000fe20000000000 */
[----:B------:R-:W-:Y:S01]  /*0580*/  UMOV UR6, 0x2 ;  /* 0x0000000200067882 */ /* 0x000fe20000000000 */
[----:B------:R-:W-:-:S04]  /*0590*/  UIADD3 UR8, UPT, UPT, -UR8, 0x100000, URZ ;  /* 0x0010000008087890 */ /* 0x000fc8000fffe1ff */
[----:B------:R-:W-:Y:S02]  /*05a0*/  USHF.L.U32 UR9, UR8, 0xb, URZ ;  /* 0x0000000b08097899 */ /* 0x000fe400080006ff */
[----:B------:R-:W-:Y:S02]  /*05b0*/  USHF.L.U32 UR8, UR8, 0x1, URZ ;  /* 0x0000000108087899 */ /* 0x000fe400080006ff */
[----:B------:R-:W-:-:S04]  /*05c0*/  UIADD3 UR6, UPT, UPT, -UR6, 0x100000, URZ ;  /* 0x0010000006067890 */ /* 0x000fc8000fffe1ff */
[----:B------:R-:W-:Y:S02]  /*05d0*/  USHF.L.U32 UR7, UR6, 0xb, URZ ;  /* 0x0000000b06077899 */ /* 0x000fe400080006ff */
[----:B------:R-:W-:Y:S02]  /*05e0*/  USHF.L.U32 UR6, UR6, 0x1, URZ ;  /* 0x0000000106067899 */ /* 0x000fe400080006ff */
[----:B-1----:R-:W-:Y:S01]  /*05f0*/  ULEA UR4, UR4, UR5, 0x18 ;  /* 0x0000000504047291 */ /* 0x002fe2000f8ec0ff */
[----:B------:R-:W1:Y:S11]  /*0600*/  FENCE.VIEW.ASYNC.S ;  /* 0x00000000000073c6 */ /* 0x000e760000000000 */
[----:B-1----:R1:W3:Y:S01]  /*0610*/  SYNCS.EXCH.64 URZ, [UR4], UR8 ;  /* 0x0000000804ff75b2 */ /* 0x0022e20008000100 */
[----:B------:R1:W4:Y:S01]  /*0620*/  SYNCS.EXCH.64 URZ, [UR4+0xa0], UR6 ;  /* 0x0000a00604ff75b2 */ /* 0x0003220008000100 */
[----:B------:R1:W1:Y:S01]  /*0630*/  SYNCS.EXCH.64 URZ, [UR4+0x8], UR8 ;  /* 0x0000080804ff75b2 */ /* 0x0002620008000100 */
        /* <DEDUP_REMOVED lines=37> */
[----:B---34-:R-:W-:Y:S01]  /*0890*/  NOP ;  /* 0x0000000000007918 */ /* 0x018fe20000000000 */
.L_x_10:
[----:B-1----:R-:W-:Y:S05]  /*08a0*/  BSYNC.RECONVERGENT B0 ;  /* 0x0000000000007941 */ /* 0x002fea0003800200 */
.L_x_9:
[----:B------:R-:W1:Y:S01]  /*08b0*/  SHFL.IDX PT, R2, R86, RZ, 0x1f ;  /* 0x00001fff56027589 */ /* 0x000e6200000e0000 */
[----:B------:R-:W-:Y:S01]  /*08c0*/  NOP ;  /* 0x0000000000007918 */ /* 0x000fe20000000000 */
[----:B-1----:R-:W-:-:S13]  /*08d0*/  ISETP.NE.AND P0, PT, R2, 0x1, PT ;  /* 0x000000010200780c */ /* 0x002fda0003f05270 */
[----:B------:R-:W-:Y:S05]  /*08e0*/  @P0 BRA `(.L_x_11) ;  /* 0x0000000000580947 */ /* 0x000fea0003800000 */
        /* <DEDUP_REMOVED lines=9> */
[----:B------:R-:W-:Y:S01]  /*0980*/  USHF.L.U32 UR6, UR6, 0x1, URZ ;  /* 0x0000000106067899 */ /* 0x000fe200080006ff */
[----:B------:R-:W-:Y:S01]  /*0990*/  ELECT P0, URZ, PT ;  /* 0x0000000000ff782f */ /* 0x000fe20003800000 */
[----:B-1----:R-:W-:Y:S01]  /*09a0*/  ULEA UR4, UR4, UR5, 0x18 ;  /* 0x0000000504047291 */ /* 0x002fe2000f8ec0ff */
[----:B------:R-:W1:Y:S11]  /*09b0*/  FENCE.VIEW.ASYNC.S ;  /* 0x00000000000073c6 */ /* 0x000e760000000000 */
[----:B-1----:R1:W3:Y:S01]  /*09c0*/  SYNCS.EXCH.64 URZ, [UR4+0x140], UR8 ;  /* 0x0001400804ff75b2 */ /* 0x0022e20008000100 */
[----:B------:R1:W4:Y:S01]  /*09d0*/  SYNCS.EXCH.64 URZ, [UR4+0x160], UR6 ;  /* 0x0001600604ff75b2 */ /* 0x0003220008000100 */
[----:B------:R1:W1:Y:S01]  /*09e0*/  SYNCS.EXCH.64 URZ, [UR4+0x148], UR8 ;  /* 0x0001480804ff75b2 */ /* 0x0002620008000100 */
[----:B------:R1:W1:Y:S01]  /*09f0*/  SYNCS.EXCH.64 URZ, [UR4+0x168], UR6 ;  /* 0x0001680604ff75b2 */ /* 0x0002620008000100 */
[----:B------:R1:W1:Y:S01]  /*0a00*/  SYNCS.EXCH.64 URZ, [UR4+0x150], UR8 ;  /* 0x0001500804ff75b2 */ /* 0x0002620008000100 */
[----:B------:R1:W1:Y:S01]  /*0a10*/  SYNCS.EXCH.64 URZ, [UR4+0x170], UR6 ;  /* 0x0001700604ff75b2 */ /* 0x0002620008000100 */
[----:B------:R1:W1:Y:S01]  /*0a20*/  SYNCS.EXCH.64 URZ, [UR4+0x158], UR8 ;  /* 0x0001580804ff75b2 */ /* 0x0002620008000100 */
[----:B------:R1:W1:Y:S01]  /*0a30*/  SYNCS.EXCH.64 URZ, [UR4+0x178], UR6 ;  /* 0x0001780604ff75b2 */ /* 0x0002620008000100 */
[----:B------:R-:W-:Y:S01]  /*0a40*/  NOP ;  /* 0x0000000000007918 */ /* 0x000fe20000000000 */
.L_x_11:
[----:B------:R-:W2:Y:S01]  /*0a50*/  SHFL.IDX PT, R2, R86, RZ, 0x1f ;  /* 0x00001fff56027589 */ /* 0x000ea200000e0000 */
[----:B------:R-:W-:Y:S01]  /*0a60*/  NOP ;  /* 0x0000000000007918 */ /* 0x000fe20000000000 */
[----:B--2---:R-:W-:-:S13]  /*0a70*/  ISETP.NE.AND P0, PT, R2, 0x3, PT ;  /* 0x000000030200780c */ /* 0x004fda0003f05270 */
[----:B------:R-:W-:Y:S05]  /*0a80*/  @P0 BRA `(.L_x_12) ;  /* 0x0000000000300947 */ /* 0x000fea0003800000 */
[----:B-1----:R-:W1:Y:S01]  /*0a90*/  S2UR UR4, SR_CgaCtaId ;  /* 0x00000000000479c3 */ /* 0x002e620000008800 */
[----:B------:R-:W-:Y:S01]  /*0aa0*/  UMOV UR6, 0x400 ;  /* 0x0000040000067882 */ /* 0x000fe20000000000 */
[----:B------:R-:W-:Y:S01]  /*0ab0*/  UMOV UR5, 0x20 ;  /* 0x0000002000057882 */ /* 0x000fe20000000000 */
[----:B------:R-:W-:Y:S01]  /*0ac0*/  ELECT P0, URZ, PT ;  /* 0x0000000000ff782f */ /* 0x000fe20003800000 */
[----:B-1----:R-:W-:Y:S02]  /*0ad0*/  ULEA UR6, UR4, UR6, 0x18 ;  /* 0x0000000604067291 */ /* 0x002fe4000f8ec0ff */
[----:B------:R-:W-:-:S04]  /*0ae0*/  UIADD3 UR4, UPT, UPT, -UR5, 0x100000, URZ ;  /* 0x0010000005047890 */ /* 0x000fc8000fffe1ff */
[----:B------:R-:W-:Y:S02]  /*0af0*/  USHF.L.U32 UR5, UR4, 0xb, URZ ;  /* 0x0000000b04057899 */ /* 0x000fe400080006ff */
[----:B------:R-:W-:Y:S01]  /*0b00*/  USHF.L.U32 UR4, UR4, 0x1, URZ ;  /* 0x0000000104047899 */ /* 0x000fe200080006ff */
[----:B------:R-:W1:Y:S11]  /*0b10*/  FENCE.VIEW.ASYNC.S ;  /* 0x00000000000073c6 */ /* 0x000e760000000000 */
[----:B-1----:R2:W1:Y:S01]  /*0b20*/  SYNCS.EXCH.64 URZ, [UR6+0x180], UR4 ;  /* 0x0001800406ff75b2 */ /* 0x0024620008000100 */
[----:B------:R2:W1:Y:S02]  /*0b30*/  SYNCS.EXCH.64 URZ, [UR6+0x188], UR4 ;  /* 0x0001880406ff75b2 */ /* 0x0004640008000100 */
[----:B--2---:R-:W-:Y:S01]  /*0b40*/  NOP ;  /* 0x0000000000007918 */ /* 0x004fe20000000000 */
.L_x_12:
[----:B------:R-:W2:Y:S01]  /*0b50*/  SHFL.IDX PT, R2, R86, RZ, 0x1f ;  /* 0x00001fff56027589 */ /* 0x000ea200000e0000 */
[----:B------:R-:W-:Y:S01]  /*0b60*/  NOP ;  /* 0x0000000000007918 */ /* 0x000fe20000000000 */
[----:B--2---:R-:W-:-:S13]  /*0b70*/  ISETP.NE.AND P0, PT, R2, 0x4, PT ;  /* 0x000000040200780c */ /* 0x004fda0003f05270 */
[----:B------:R-:W-:Y:S05]  /*0b80*/  @P0 BRA `(.L_x_13) ;  /* 0x00000000004c0947 */ /* 0x000fea0003800000 */
[----:B-1----:R-:W1:Y:S01]  /*0b90*/  S2UR UR6, SR_CgaCtaId ;  /* 0x00000000000679c3 */ /* 0x002e620000008800 */
[----:B------:R-:W-:Y:S01]  /*0ba0*/  UMOV UR4, 0x1e0 ;  /* 0x000001e000047882 */ /* 0x000fe20000000000 */
[----:B------:R-:W-:Y:S01]  /*0bb0*/  UMOV UR5, 0x400 ;  /* 0x0000040000057882 */ /* 0x000fe20000000000 */
[----:B------:R-:W-:Y:S01]  /*0bc0*/  USEL UR4, UR4, 0x1a0, UP3 ;  /* 0x000001a004047887 */ /* 0x000fe20009800000 */
[----:B------:R-:W-:Y:S01]  /*0bd0*/  UMOV UR8, 0x1 ;  /* 0x0000000100087882 */ /* 0x000fe20000000000 */
[----:B------:R-:W-:Y:S01]  /*0be0*/  ELECT P0, URZ, PT ;  /* 0x0000000000ff782f */ /* 0x000fe20003800000 */
[----:B------:R-:W-:-:S04]  /*0bf0*/  UIADD3 UR8, UPT, UPT, -UR8, 0x100000, URZ ;  /* 0x0010000008087890 */ /* 0x000fc8000fffe1ff */
[----:B------:R-:W-:Y:S02]  /*0c00*/  USHF.L.U32 UR9, UR8, 0xb, URZ ;  /* 0x0000000b08097899 */ /* 0x000fe400080006ff */
[----:B------:R-:W-:Y:S02]  /*0c10*/  USHF.L.U32 UR8, UR8, 0x1, URZ ;  /* 0x0000000108087899 */ /* 0x000fe400080006ff */
[----:B-1----:R-:W-:Y:S02]  /*0c20*/  ULEA UR6, UR6, UR5, 0x18 ;  /* 0x0000000506067291 */ /* 0x002fe4000f8ec0ff */
[----:B------:R-:W-:-:S04]  /*0c30*/  UIADD3 UR4, UPT, UPT, -UR4, 0x100000, URZ ;  /* 0x0010000004047890 */ /* 0x000fc8000fffe1ff */
[----:B------:R-:W-:Y:S02]  /*0c40*/  USHF.L.U32 UR5, UR4, 0xb, URZ ;  /* 0x0000000b04057899 */ /* 0x000fe400080006ff */
[----:B------:R-:W-:Y:S01]  /*0c50*/  USHF.L.U32 UR4, UR4, 0x1, URZ ;  /* 0x0000000104047899 */ /* 0x000fe200080006ff */
[----:B------:R-:W1:Y:S03]  /*0c60*/  FENCE.VIEW.ASYNC.S ;  /* 0x00000000000073c6 */ /* 0x000e660000000000 */
[----:B-1----:R2:W1:Y:S08]  /*0c70*/  SYNCS.EXCH.64 URZ, [UR6+0x190], UR8 ;  /* 0x0001900806ff75b2 */ /* 0x0024700008000100 */
[----:B------:R2:W1:Y:S01]  /*0c80*/  SYNCS.EXCH.64 URZ, [UR6+0x1a0], UR4 ;  /* 0x0001a00406ff75b2 */ /* 0x0004620008000100 */
[----:B------:R2:W1:Y:S01]  /*0c90*/  SYNCS.EXCH.64 URZ, [UR6+0x198], UR8 ;  /* 0x0001980806ff75b2 */ /* 0x0004620008000100 */
[----:B------:R2:W1:Y:S02]  /*0ca0*/  SYNCS.EXCH.64 URZ, [UR6+0x1a8], UR4 ;  /* 0x0001a80406ff75b2 */ /* 0x0004640008000100 */
[----:B--2---:R-:W-:Y:S01]  /*0cb0*/  NOP ;  /* 0x0000000000007918 */ /* 0x004fe20000000000 */
.L_x_13:
[----:B------:R-:W2:Y:S01]  /*0cc0*/  SHFL.IDX PT, R2, R86, RZ, 0x1f ;  /* 0x00001fff56027589 */ /* 0x000ea200000e0000 */
[----:B------:R-:W-:Y:S01]  /*0cd0*/  NOP ;  /* 0x0000000000007918 */ /* 0x000fe20000000000 */
[----:B--2---:R-:W-:-:S13]  /*0ce0*/  ISETP.NE.AND P0, PT, R2, 0x5, PT ;  /* 0x000000050200780c */ /* 0x004fda0003f05270 */
[----:B------:R-:W-:Y:S05]  /*0cf0*/  @P0 BRA `(.L_x_14) ;  /* 0x0000000000580947 */ /* 0x000fea0003800000 */
[----:B-1----:R-:W1:Y:S01]  /*0d00*/  S2UR UR4, SR_CgaCtaId ;  /* 0x00000000000479c3 */ /* 0x002e620000008800 */
        /* <DEDUP_REMOVED lines=12> */
[----:B-1----:R2:W1:Y:S01]  /*0dd0*/  SYNCS.EXCH.64 URZ, [UR4+0x1b0], UR8 ;  /* 0x0001b00804ff75b2 */ /* 0x0024620008000100 */
[----:B------:R2:W1:Y:S01]  /*0de0*/  SYNCS.EXCH.64 URZ, [UR4+0x1d0], UR6 ;  /* 0x0001d00604ff75b2 */ /* 0x0004620008000100 */
[----:B------:R2:W1:Y:S01]  /*0df0*/  SYNCS.EXCH.64 URZ, [UR4+0x1b8], UR8 ;  /* 0x0001b80804ff75b2 */ /* 0x0004620008000100 */
[----:B------:R2:W1:Y:S01]  /*0e00*/  SYNCS.EXCH.64 URZ, [UR4+0x1d8], UR6 ;  /* 0x0001d80604ff75b2 */ /* 0x0004620008000100 */
[----:B------:R2:W1:Y:S01]  /*0e10*/  SYNCS.EXCH.64 URZ, [UR4+0x1c0], UR8 ;  /* 0x0001c00804ff75b2 */ /* 0x0004620008000100 */
[----:B------:R2:W1:Y:S01]  /*0e20*/  SYNCS.EXCH.64 URZ, [UR4+0x1e0], UR6 ;  /* 0x0001e00604ff75b2 */ /* 0x0004620008000100 */
[----:B------:R2:W1:Y:S01]  /*0e30*/  SYNCS.EXCH.64 URZ, [UR4+0x1c8], UR8 ;  /* 0x0001c80804ff75b2 */ /* 0x0004620008000100 */
[----:B------:R2:W1:Y:S02]  /*0e40*/  SYNCS.EXCH.64 URZ, [UR4+0x1e8], UR6 ;  /* 0x0001e80604ff75b2 */ /* 0x0004640008000100 */
[----:B--2---:R-:W-:Y:S01]  /*0e50*/  NOP ;  /* 0x0000000000007918 */ /* 0x004fe20000000000 */
.L_x_14:
[----:B------:R-:W2:Y:S01]  /*0e60*/  SHFL.IDX PT, R2, R86, RZ, 0x1f ;  /* 0x00001fff56027589 */ /* 0x000ea200000e0000 */
[----:B------:R-:W-:Y:S01]  /*0e70*/  NOP ;  /* 0x0000000000007918 */ /* 0x000fe20000000000 */
[----:B--2---:R-:W-:-:S13]  /*0e80*/  ISETP.NE.AND P0, PT, R2, 0x3, PT ;  /* 0x000000030200780c */ /* 0x004fda0003f05270 */
[----:B------:R-:W-:Y:S05]  /*0e90*/  @P0 BRA `(.L_x_15) ;  /* 0x0000000000380947 */ /* 0x000fea0003800000 */
[----:B------:R-:W2:Y:S01]  /*0ea0*/  S2UR UR5, SR_CgaCtaId ;  /* 0x00000000000579c3 */ /* 0x000ea20000008800 */
[----:B-1----:R-:W-:Y:S01]  /*0eb0*/  UMOV UR4, 0x400 ;  /* 0x0000040000047882 */ /* 0x002fe20000000000 */
[----:B------:R-:W-:Y:S01]  /*0ec0*/  UMOV UR6, 0x20 ;  /* 0x0000002000067882 */ /* 0x000fe20000000000 */
[----:B------:R-:W-:Y:S01]  /*0ed0*/  ELECT P0, URZ, PT ;  /* 0x0000000000ff782f */ /* 0x000fe20003800000 */
[----:B------:R-:W-:-:S04]  /*0ee0*/  UIADD3 UR6, UPT, UPT, -UR6, 0x100000, URZ ;  /* 0x0010000006067890 */ /* 0x000fc8000fffe1ff */
[----:B------:R-:W-:Y:S02]  /*0ef0*/  USHF.L.U32 UR7, UR6, 0xb, URZ ;  /* 0x0000000b06077899 */ /* 0x000fe400080006ff */
[----:B------:R-:W-:Y:S02]  /*0f00*/  USHF.L.U32 UR6, UR6, 0x1, URZ ;  /* 0x0000000106067899 */ /* 0x000fe400080006ff */
[----:B--2---:R-:W-:Y:S01]  /*0f10*/  ULEA UR4, UR5, UR4, 0x18 ;  /* 0x0000000405047291 */ /* 0x004fe2000f8ec0ff */
[----:B------:R-:W1:Y:S11]  /*0f20*/  FENCE.VIEW.ASYNC.S ;  /* 0x00000000000073c6 */ /* 0x000e760000000000 */
[----:B-1----:R2:W1:Y:S01]  /*0f30*/  SYNCS.EXCH.64 URZ, [UR4+0x1f0], UR6 ;  /* 0x0001f00604ff75b2 */ /* 0x0024620008000100 */
[----:B------:R2:W1:Y:S01]  /*0f40*/  SYNCS.EXCH.64 URZ, [UR4+0x200], UR6 ;  /* 0x0002000604ff75b2 */ /* 0x0004620008000100 */
[----:B------:R2:W1:Y:S01]  /*0f50*/  SYNCS.EXCH.64 URZ, [UR4+0x1f8], UR6 ;  /* 0x0001f80604ff75b2 */ /* 0x0004620008000100 */
[----:B------:R2:W1:Y:S02]  /*0f60*/  SYNCS.EXCH.64 URZ, [UR4+0x208], UR6 ;  /* 0x0002080604ff75b2 */ /* 0x0004640008000100 */
[----:B--2---:R-:W-:Y:S01]  /*0f70*/  NOP ;  /* 0x0000000000007918 */ /* 0x004fe20000000000 */
.L_x_15:
[----:B-1----:R-:W1:Y:S01]  /*0f80*/  LDCU UR4, c[0x0][0x36c] ;  /* 0x00006d80ff0477ac */ /* 0x002e620008000800 */
[----:B------:R-:W-:Y:S01]  /*0f90*/  ISETP.NE.OR P3, PT, R0, 0x2, !P3 ;  /* 0x000000020000780c */ /* 0x000fe20005f65670 */
[----:B------:R-:W-:Y:S01]  /*0fa0*/  NOP ;  /* 0x0000000000007918 */ /* 0x000fe20000000000 */
[----:B------:R-:W-:Y:S01]  /*0fb0*/  LOP3.LUT R0, R95, 0x1f, RZ, 0xc0, !PT ;  /* 0x0000001f5f007812 */ /* 0x000fe200078ec0ff */
[----:B------:R-:W-:Y:S02]  /*0fc0*/  UISETP.NE.AND UP4, UPT, UR18, 0x2, UPT ;  /* 0x000000021200788c */ /* 0x000fe4000bf85270 */
[----:B------:R-:W-:Y:S02]  /*0fd0*/  UISETP.NE.AND UP5, UPT, UR18, URZ, UPT ;  /* 0x000000ff1200728c */ /* 0x000fe4000bfa5270 */
[----:B-1----:R-:W-:-:S09]  /*0fe0*/  UISETP.EQ.U32.AND UP6, UPT, UR4, 0x1, UPT ;  /* 0x000000010400788c */ /* 0x002fd2000bfc2070 */
[----:B------:R-:W-:Y:S05]  /*0ff0*/  BRA.U !UP6, `(.L_x_16) ;  /* 0x000000010e087547 */ /* 0x000fea000b800000 */
[----:B---34-:R-:W-:Y:S01]  /*1000*/  UCGABAR_ARV ;  /* 0x00000000000079c7 */ /* 0x018fe20008000000 */
[----:B------:R-:W-:Y:S05]  /*1010*/  BRA `(.L_x_17) ;  /* 0x0000000000047947 */ /* 0x000fea0003800000 */
.L_x_16:
[----:B---34-:R-:W-:Y:S01]  /*1020*/  NOP ;  /* 0x0000000000007918 */ /* 0x018fe20000000000 */
.L_x_17:
[----:B------:R-:W1:Y:S01]  /*1030*/  S2UR UR30, SR_CTAID.X ;  /* 0x00000000001e79c3 */ /* 0x000e620000002500 */
[----:B------:R-:W-:-:S05]  /*1040*/  CS2R.32 R87, SR_CgaSize ;  /* 0x0000000000577805 */ /* 0x000fca0000008a00 */
[----:B------:R-:W-:-:S05]  /*1050*/  IMAD R87, R87, -0xa0, RZ ;  /* 0xffffff6057577824 */ /* 0x000fca00078e02ff */
[----:B------:R-:W-:-:S14]  /*1060*/  R2UR UR5, R87 ;  /* 0x00000000570572ca */ /* 0x000fdc00000e0000 */
[----:B------:R-:W2:Y:S01]  /*1070*/  LDCU UR5, c[0x0][UR5+0x2b0] ;  /* 0x00005600050577ac */ /* 0x000ea20008000800 */
[----:B------:R-:W-:-:S05]  /*1080*/  CS2R.32 R87, SR_CgaSize ;  /* 0x0000000000577805 */ /* 0x000fca0000008a00 */
[----:B------:R-:W-:-:S05]  /*1090*/  IMAD R87, R87, -0xa0, RZ ;  /* 0xffffff6057577824 */ /* 0x000fca00078e02ff */
[----:B------:R-:W-:-:S14]  /*10a0*/  R2UR UR4, R87 ;  /* 0x00000000570472ca */ /* 0x000fdc00000e0000 */
[----:B------:R-:W3:Y:S01]  /*10b0*/  LDCU UR4, c[0x0][UR4+0x2b4] ;  /* 0x00005680040477ac */ /* 0x000ee20008000800 */
[----:B------:R-:W4:Y:S01]  /*10c0*/  S2UR UR31, SR_CTAID.Y ;  /* 0x00000000001f79c3 */ /* 0x000f220000002600 */
[----:B------:R-:W-:-:S05]  /*10d0*/  CS2R.32 R87, SR_CgaSize ;  /* 0x0000000000577805 */ /* 0x000fca0000008a00 */
[----:B------:R-:W-:-:S05]  /*10e0*/  IMAD R87, R87, -0xa0, RZ ;  /* 0xffffff6057577824 */ /* 0x000fca00078e02ff */
[----:B------:R-:W-:-:S14]  /*10f0*/  R2UR UR7, R87 ;  /* 0x00000000570772ca */ /* 0x000fdc00000e0000 */
[----:B------:R-:W3:Y:S01]  /*1100*/  LDCU UR7, c[0x0][UR7+0x2a0] ;  /* 0x00005400070777ac */ /* 0x000ee20008000800 */
[----:B------:R-:W-:-:S05]  /*1110*/  CS2R.32 R87, SR_CgaSize ;  /* 0x0000000000577805 */ /* 0x000fca0000008a00 */
[----:B------:R-:W-:-:S05]  /*1120*/  IMAD R87, R87, -0xa0, RZ ;  /* 0xffffff6057577824 */ /* 0x000fca00078e02ff */
[----:B------:R-:W-:-:S14]  /*1130*/  R2UR UR59, R87 ;  /* 0x00000000573b72ca */ /* 0x000fdc00000e0000 */
[----:B------:R-:W3:Y:S01]  /*1140*/  LDCU UR59, c[0x0][UR59+0x2a4] ;  /* 0x000054803b3b77ac */ /* 0x000ee20008000800 */
[----:B------:R-:W3:Y:S01]  /*1150*/  S2UR UR8, SR_CgaCtaId ;  /* 0x00000000000879c3 */ /* 0x000ee20000008800 */
[----:B------:R-:W3:Y:S01]  /*1160*/  LDCU UR19, c[0x0][0xb24] ;  /* 0x00016480ff1377ac */ /* 0x000ee20008000800 */
[----:B------:R-:W3:Y:S01]  /*1170*/  LDCU UR42, c[0x0][0xb24] ;  /* 0x00016480ff2a77ac */ /* 0x000ee20008000800 */
[----:B-1----:R-:W-:Y:S01]  /*1180*/  I2FP.F32.U32 R3, UR30 ;  /* 0x0000001e00037c45 */ /* 0x002fe20008201000 */
[----:B------:R-:W1:Y:S04]  /*1190*/  LDCU UR22, c[0x0][0xb30] ;  /* 0x00016600ff1677ac */ /* 0x000e680008000800 */
[----:B--2---:R-:W-:Y:S01]  /*11a0*/  FMUL R3, R3, UR5 ;  /* 0x0000000503037c20 */ /* 0x004fe20008400000 */
[----:B----4-:R-:W-:-:S05]  /*11b0*/  I2FP.F32.U32 R2, UR31 ;  /* 0x0000001f00027c45 */ /* 0x010fca0008201000 */
[----:B------:R-:W2:Y:S01]  /*11c0*/  F2I.U32.TRUNC.NTZ R3, R3 ;  /* 0x0000000300037305 */ /* 0x000ea2000020f000 */
[----:B---3--:R-:W-:Y:S01]  /*11d0*/  FMUL R2, R2, UR4 ;  /* 0x0000000402027c20 */ /* 0x008fe20008400000 */
[----:B------:R-:W-:-:S06]  /*11e0*/  USHF.L.U32 UR28, UR8, 0xc, URZ ;  /* 0x0000000c081c7899 */ /* 0x000fcc00080006ff */
[----:B------:R-:W3:Y:S01]  /*11f0*/  F2I.U32.TRUNC.NTZ R2, R2 ;  /* 0x0000000200027305 */ /* 0x000ee2000020f000 */
[----:B------:R-:W-:Y:S01]  /*1200*/  ULOP3.LUT UR28, UR28, 0x1000, URZ, 0xc0, !UPT ;  /* 0x000010001c1c7892 */ /* 0x000fe2000f8ec0ff */
[----:B--2---:R-:W-:Y:S02]  /*1210*/  R2UR UR4, R3 ;  /* 0x00000000030472ca */ /* 0x004fe400000e0000 */
[----:B---3--:R-:W-:Y:S02]  /*1220*/  R2UR UR6, R2 ;  /* 0x00000000020672ca */ /* 0x008fe400000e0000 */
[----:B------:R-:W-:-:S09]  /*1230*/  PRMT R2, RZ, 0x7610, R2 ;  /* 0x00007610ff027816 */ /* 0x000fd20000000002 */
[----:B------:R-:W-:-:S04]  /*1240*/  UIADD3 UR5, UPT, UPT, -UR4, URZ, URZ ;  /* 0x000000ff04057290 */ /* 0x000fc8000fffe1ff */
[----:B------:R-:W-:Y:S02]  /*1250*/  UIMAD UR5, UR7, UR5, UR30 ;  /* 0x00000005070572a4 */ /* 0x000fe4000f8e021e */
[----:B------:R-:W-:-:S04]  /*1260*/  UIADD3 UR4, UPT, UPT, -UR6, URZ, URZ ;  /* 0x000000ff06047290 */ /* 0x000fc8000fffe1ff */
[----:B------:R-:W-:Y:S01]  /*1270*/  IMAD.U32 R87, RZ, RZ, UR5 ;  /* 0x00000005ff577e24 */ /* 0x000fe2000f8e00ff */
[----:B------:R-:W-:Y:S01]  /*1280*/  UIMAD UR59, UR59, UR4, UR31 ;  /* 0x000000043b3b72a4 */ /* 0x000fe2000f8e021f */
[----:B-1----:R-:W-:Y:S11]  /*1290*/  BRA.U UP5, `(.L_x_18) ;  /* 0x0000000105287547 */ /* 0x002ff6000b800000 */
[----:B------:R-:W-:Y:S01]  /*12a0*/  R2UR UR6, R87 ;  /* 0x00000000570672ca */ /* 0x000fe200000e0000 */
[----:B------:R-:W-:-:S12]  /*12b0*/  UISETP.NE.AND UP0, UPT, UR59, URZ, UPT ;  /* 0x000000ff3b00728c */ /* 0x000fd8000bf05270 */
[----:B------:R-:W-:-:S04]  /*12c0*/  UISETP.EQ.OR UP0, UPT, UR6, URZ, !UP0 ;  /* 0x000000ff0600728c */ /* 0x000fc8000c702670 */
[----:B------:R-:W-:Y:S02]  /*12d0*/  USEL UR5, URZ, 0x1, !UP0 ;  /* 0x00000001ff057887 */ /* 0x000fe4000c000000 */
[----:B------:R-:W-:-:S04]  /*12e0*/  UISETP.NE.AND UP0, UPT, UR59, URZ, UPT ;  /* 0x000000ff3b00728c */ /* 0x000fc8000bf05270 */
[----:B------:R-:W-:Y:S02]  /*12f0*/  USEL UR4, URZ, 0x2, UP0 ;  /* 0x00000002ff047887 */ /* 0x000fe40008000000 */
[----:B------:R-:W-:-:S04]  /*1300*/  UISETP.NE.AND UP0, UPT, UR6, 0x1, UPT ;  /* 0x000000010600788c */ /* 0x000fc8000bf05270 */
[----:B------:R-:W-:-:S04]  /*1310*/  USEL UR4, UR4, 0x2, UP0 ;  /* 0x0000000204047887 */ /* 0x000fc80008000000 */
[----:B------:R-:W-:-:S06]  /*1320*/  UIADD3 UR4, UPT, UPT, UR5, UR4, URZ ;  /* 0x0000000405047290 */ /* 0x000fcc000fffe0ff */
[----:B------:R-:W-:-:S07]  /*1330*/  MOV R2, UR4 ;  /* 0x0000000400027c02 */ /* 0x000fce0008000f00 */
.L_x_18:
[----:B------:R-:W1:Y:S01]  /*1340*/  S2UR UR36, SR_CTAID.Z ;  /* 0x00000000002479c3 */ /* 0x000e620000002700 */
[----:B------:R-:W-:-:S09]  /*1350*/  UISETP.GE.AND UP0, UPT, UR19, 0x1, UPT ;  /* 0x000000011300788c */ /* 0x000fd2000bf06270 */
[----:B------:R-:W-:Y:S05]  /*1360*/  BRA.U !UP0, `(.L_x_19) ;  /* 0x0000000108d47547 */ /* 0x000fea000b800000 */
[----:B------:R-:W2:Y:S01]  /*1370*/  LDCU.128 UR12, c[0x0][0xb10] ;  /* 0x00016200ff0c77ac */ /* 0x000ea20008000c00 */
[----:B------:R-:W3:Y:S01]  /*1380*/  LDCU UR20, c[0x0][0xb0c] ;  /* 0x00016180ff1477ac */ /* 0x000ee20008000800 */
[----:B------:R-:W4:Y:S01]  /*1390*/  LDCU UR6, c[0x0][0x370] ;  /* 0x00006e00ff0677ac */ /* 0x000f220008000800 */
[----:B------:R-:W1:Y:S01]  /*13a0*/  LDCU UR7, c[0x0][0x374] ;  /* 0x00006e80ff0777ac */ /* 0x000e620008000800 */
[----:B------:R-:W1:Y:S01]  /*13b0*/  LDCU UR21, c[0x0][0xb20] ;  /* 0x00016400ff1577ac */ /* 0x000e620008000800 */
[----:B--2---:R-:W-:Y:S02]  /*13c0*/  UIMAD.WIDE.U32 UR4, UR30, UR12, URZ ;  /* 0x0000000c1e0472a5 */ /* 0x004fe4000f8e00ff */
[----:B---3--:R-:W-:Y:S01]  /*13d0*/  UISETP.NE.AND UP0, UPT, UR20, 0x1, UPT ;  /* 0x000000011400788c */ /* 0x008fe2000bf05270 */
[----:B------:R-:W2:Y:S01]  /*13e0*/  LDCU.64 UR8, c[0x0][0xb28] ;  /* 0x00016500ff0877ac */ /* 0x000ea20008000a00 */
[----:B----4-:R-:W-:-:S03]  /*13f0*/  UIMAD.WIDE.U32 UR10, UR6, UR12, URZ ;  /* 0x0000000c060a72a5 */ /* 0x010fc6000f8e00ff */
[----:B------:R-:W-:Y:S01]  /*1400*/  UMOV UR4, UR5 ;  /* 0x0000000500047c82 */ /* 0x000fe20008000000 */
[----:B------:R-:W-:Y:S02]  /*1410*/  UISETP.NE.AND UP2, UPT, UR19, 0x1, UPT ;  /* 0x000000011300788c */ /* 0x000fe4000bf45270 */
[----:B------:R-:W-:Y:S01]  /*1420*/  USHF.R.U32.HI UR4, URZ, UR13, UR4 ;  /* 0x0000000dff047299 */ /* 0x000fe20008011604 */
[----:B------:R-:W-:Y:S01]  /*1430*/  UMOV UR10, UR11 ;  /* 0x0000000b000a7c82 */ /* 0x000fe20008000000 */
[----:B------:R-:W-:Y:S02]  /*1440*/  UIMAD.WIDE.U32 UR16, UR31, UR15, URZ ;  /* 0x0000000f1f1072a5 */ /* 0x000fe4000f8e00ff */
[----:B------:R-:W-:Y:S02]  /*1450*/  USEL UR5, UR30, UR4, !UP0 ;  /* 0x000000041e057287 */ /* 0x000fe4000c000000 */
[----:B------:R-:W-:Y:S02]  /*1460*/  @UP0 USHF.R.U32.HI UR6, URZ, UR13, UR10 ;  /* 0x0000000dff060299 */ /* 0x000fe4000801160a */
[----:B------:R-:W-:-:S02]  /*1470*/  UISETP.NE.AND UP0, UPT, UR14, 0x1, UPT ;  /* 0x000000010e00788c */ /* 0x000fc4000bf05270 */
[----:B-1----:R-:W-:Y:S02]  /*1480*/  UIMAD.WIDE.U32 UR10, UR7, UR15, URZ ;  /* 0x0000000f070a72a5 */ /* 0x002fe4000f8e00ff */
[----:B--2---:R-:W-:Y:S01]  /*1490*/  UIMAD.WIDE.U32 UR12, UR6, UR8, URZ ;  /* 0x00000008060c72a5 */ /* 0x004fe2000f8e00ff */
[----:B------:R-:W-:Y:S02]  /*14a0*/  UMOV UR4, UR17 ;  /* 0x0000001100047c82 */ /* 0x000fe40008000000 */
[----:B------:R-:W-:Y:S02]  /*14b0*/  USHF.R.U32.HI UR4, URZ, UR21, UR4 ;  /* 0x00000015ff047299 */ /* 0x000fe40008011604 */
[----:B------:R-:W-:Y:S02]  /*14c0*/  UMOV UR10, UR11 ;  /* 0x0000000b000a7c82 */ /* 0x000fe40008000000 */
[----:B------:R-:W-:Y:S01]  /*14d0*/  UMOV UR12, UR13 ;  /* 0x0000000d000c7c82 */ /* 0x000fe20008000000 */
[----:B------:R-:W-:-:S02]  /*14e0*/  @UP0 USHF.R.U32.HI UR7, URZ, UR21, UR10 ;  /* 0x00000015ff070299 */ /* 0x000fc4000801160a */
[----:B------:R-:W-:Y:S02]  /*14f0*/  USEL UR4, UR31, UR4, !UP0 ;  /* 0x000000041f047287 */ /* 0x000fe4000c000000 */
[----:B------:R-:W-:Y:S02]  /*1500*/  UIMAD.WIDE.U32 UR10, UR7, UR8, URZ ;  /* 0x00000008070a72a5 */ /* 0x000fe4000f8e00ff */
[----:B------:R-:W-:Y:S02]  /*1510*/  @UP2 USHF.R.U32.HI UR6, URZ, UR9, UR12 ;  /* 0x00000009ff062299 */ /* 0x000fe4000801160c */
[----:B------:R-:W-:-:S03]  /*1520*/  UIMAD.WIDE.U32 UR12, UR4, UR8, URZ ;  /* 0x00000008040c72a5 */ /* 0x000fc6000f8e00ff */
[----:B------:R-:W-:Y:S02]  /*1530*/  UMOV UR10, UR11 ;  /* 0x0000000b000a7c82 */ /* 0x000fe40008000000 */
[----:B------:R-:W-:Y:S02]  /*1540*/  @UP2 USHF.R.U32.HI UR7, URZ, UR9, UR10 ;  /* 0x00000009ff072299 */ /* 0x000fe4000801160a */
[----:B------:R-:W-:Y:S02]  /*1550*/  UIMAD UR10, UR6, UR19, URZ ;  /* 0x00000013060a72a4 */ /* 0x000fe4000f8e02ff */
[----:B------:R-:W-:-:S04]  /*1560*/  UIMAD UR7, UR7, UR19, URZ ;  /* 0x00000013070772a4 */ /* 0x000fc8000f8e02ff */
[----:B------:R-:W-:-:S03]  /*1570*/  UISETP.GE.AND UP0, UPT, UR4, UR7, UPT ;  /* 0x000000070400728c */ /* 0x000fc6000bf06270 */
[----:B------:R-:W-:Y:S01]  /*1580*/  UMOV UR7, UR13 ;  /* 0x0000000d00077c82 */ /* 0x000fe20008000000 */
[----:B------:R-:W-:Y:S02]  /*1590*/  UISETP.GE.OR UP0, UPT, UR5, UR10, UP0 ;  /* 0x0000000a0500728c */ /* 0x000fe40008706670 */
[----:B------:R-:W-:Y:S02]  /*15a0*/  UIMAD.WIDE.U32 UR10, UR5, UR8, URZ ;  /* 0x00000008050a72a5 */ /* 0x000fe4000f8e00ff */
[----:B------:R-:W-:Y:S02]  /*15b0*/  USHF.R.U32.HI UR7, URZ, UR9, UR7 ;  /* 0x00000009ff077299 */ /* 0x000fe40008011607 */
[----:B------:R-:W-:Y:S02]  /*15c0*/  UIADD3 UR10, UPT, UPT, -UR4, URZ, URZ ;  /* 0x000000ff040a7290 */ /* 0x000fe4000fffe1ff */
[----:B------:R-:W-:Y:S02]  /*15d0*/  USEL UR7, UR4, UR7, !UP2 ;  /* 0x0000000704077287 */ /* 0x000fe4000d000000 */
[----:B------:R-:W-:Y:S01]  /*15e0*/  UIMAD UR10, UR14, UR10, UR31 ;  /* 0x0000000a0e0a72a4 */ /* 0x000fe2000f8e021f */
[----:B------:R-:W-:Y:S01]  /*15f0*/  @!UP0 UMOV UR8, UR11 ;  /* 0x0000000b00088c82 */ /* 0x000fe20008000000 */
[----:B------:R-:W-:-:S02]  /*1600*/  UIADD3 UR11, UPT, UPT, -UR5, URZ, URZ ;  /* 0x000000ff050b7290 */ /* 0x000fc4000fffe1ff */
[----:B------:R-:W-:Y:S02]  /*1610*/  @!UP0 USHF.R.U32.HI UR8, URZ, UR9, UR8 ;  /* 0x00000009ff088299 */ /* 0x000fe40008011608 */
[----:B------:R-:W-:Y:S02]  /*1620*/  UIADD3 UR9, UPT, UPT, -UR7, URZ, URZ ;  /* 0x000000ff07097290 */ /* 0x000fe4000fffe1ff */
[----:B------:R-:W-:Y:S02]  /*1630*/  @!UP0 USEL UR8, UR5, UR8, !UP2 ;  /* 0x0000000805088287 */ /* 0x000fe4000d000000 */
[----:B------:R-:W-:Y:S02]  /*1640*/  UIMAD UR9, UR19, UR9, UR4 ;  /* 0x00000009130972a4 */ /* 0x000fe4000f8e0204 */
[----:B------:R-:W-:Y:S02]  /*1650*/  @!UP0 UIADD3 UR7, UPT, UPT, UR7, -UR8, URZ ;  /* 0x8000000807078290 */ /* 0x000fe4000fffe0ff */
[----:B------:R-:W-:-:S02]  /*1660*/  @!UP0 UIMAD UR6, UR9, UR6, UR8 ;  /* 0x00000006090682a4 */ /* 0x000fc4000f8e0208 */
[----:B------:R-:W-:Y:S02]  /*1670*/  @!UP0 UIMAD UR4, UR7, UR19, UR5 ;  /* 0x00000013070482a4 */ /* 0x000fe4000f8e0205 */
[----:B------:R-:W-:Y:S02]  /*1680*/  UIMAD UR30, UR20, UR11, UR30 ;  /* 0x0000000b141e72a4 */ /* 0x000fe4000f8e021e */
[----:B------:R-:W-:Y:S01]  /*1690*/  UIMAD UR31, UR4, UR14, UR10 ;  /* 0x0000000e041f72a4 */ /* 0x000fe2000f8e020a */
[----:B------:R-:W-:Y:S02]  /*16a0*/  @!UP0 UMOV UR5, UR6 ;  /* 0x0000000600058c82 */ /* 0x000fe40008000000 */
[----:B------:R-:W-:-:S12]  /*16b0*/  UIMAD UR30, UR5, UR20, UR30 ;  /* 0x00000014051e72a4 */ /* 0x000fd8000f8e021e */
.L_x_19:
[----:B------:R-:W-:-:S09]  /*16c0*/  UISETP.NE.AND UP0, UPT, UR22, 0x1, UPT ;  /* 0x000000011600788c */ /* 0x000fd2000bf05270 */
[----:B------:R-:W-:Y:S05]  /*16d0*/  BRA.U UP0, `(.L_x_20) ;  /* 0x0000000100407547 */ /* 0x000fea000b800000 */
[----:B------:R-:W2:Y:S01]  /*16e0*/  LDCU.128 UR8, c[0x0][0xb10] ;  /* 0x00016200ff0877ac */ /* 0x000ea20008000c00 */
[----:B------:R-:W3:Y:S01]  /*16f0*/  LDCU UR12, c[0x0][0xb0c] ;  /* 0x00016180ff0c77ac */ /* 0x000ee20008000800 */
[----:B------:R-:W4:Y:S01]  /*1700*/  LDCU UR13, c[0x0][0xb20] ;  /* 0x00016400ff0d77ac */ /* 0x000f220008000800 */
[----:B--2---:R-:W-:Y:S02]  /*1710*/  UIMAD.WIDE.U32 UR4, UR30, UR8, URZ ;  /* 0x000000081e0472a5 */ /* 0x004fe4000f8e00ff */
[----:B------:R-:W-:Y:S02]  /*1720*/  UIMAD.WIDE.U32 UR6, UR31, UR11, URZ ;  /* 0x0000000b1f0672a5 */ /* 0x000fe4000f8e00ff */
[----:B---3--:R-:W-:Y:S02]  /*1730*/  UISETP.NE.AND UP0, UPT, UR12, 0x1, UPT ;  /* 0x000000010c00788c */ /* 0x008fe4000bf05270 */
[----:B------:R-:W-:-:S03]  /*1740*/  USHF.R.U32.HI UR5, URZ, UR9, UR5 ;  /* 0x00000009ff057299 */ /* 0x000fc60008011605 */
[----:B------:R-:W-:Y:S01]  /*1750*/  UMOV UR4, UR7 ;  /* 0x0000000700047c82 */ /* 0x000fe20008000000 */
[----:B------:R-:W-:Y:S02]  /*1760*/  USEL UR5, UR30, UR5, !UP0 ;  /* 0x000000051e057287 */ /* 0x000fe4000c000000 */
[----:B------:R-:W-:Y:S02]  /*1770*/  UISETP.NE.AND UP0, UPT, UR10, 0x1, UPT ;  /* 0x000000010a00788c */ /* 0x000fe4000bf05270 */
[----:B----4-:R-:W-:-:S04]  /*1780*/  USHF.R.U32.HI UR4, URZ, UR13, UR4 ;  /* 0x0000000dff047299 */ /* 0x010fc80008011604 */
[----:B------:R-:W-:-:S04]  /*1790*/  USEL UR4, UR31, UR4, !UP0 ;  /* 0x000000041f047287 */ /* 0x000fc8000c000000 */
[----:B------:R-:W-:Y:S02]  /*17a0*/  UIADD3 UR6, UPT, UPT, UR5, -UR4, URZ ;  /* 0x8000000405067290 */ /* 0x000fe4000fffe0ff */
[----:B------:R-:W-:Y:S02]  /*17b0*/  UIADD3 UR4, UPT, UPT, -UR5, UR4, URZ ;  /* 0x0000000405047290 */ /* 0x000fe4000fffe1ff */
[----:B------:R-:W-:Y:S02]  /*17c0*/  UIMAD UR31, UR6, UR10, UR31 ;  /* 0x0000000a061f72a4 */ /* 0x000fe4000f8e021f */
[----:B------:R-:W-:-:S12]  /*17d0*/  UIMAD UR30, UR4, UR12, UR30 ;  /* 0x0000000c041e72a4 */ /* 0x000fd8000f8e021e */
.L_x_20:
[----:B------:R-:W-:Y:S01]  /*17e0*/  UISETP.NE.AND UP0, UPT, UR18, 0x2, UPT ;  /* 0x000000021200788c */ /* 0x000fe2000bf05270 */
[----:B------:R-:W-:Y:S09]  /*17f0*/  BRA.U !UP6, `(.L_x_21) ;  /* 0x000000010e0c7547 */ /* 0x000ff2000b800000 */
[----:B------:R-:W-:Y:S01]  /*1800*/  UCGABAR_WAIT ;  /* 0x0000000000007dc7 */ /* 0x000fe20008000000 */
[----:B------:R-:W-:Y:S01]  /*1810*/  CCTL.IVALL ;  /* 0x00000000ff00798f */ /* 0x000fe20002000000 */
[----:B------:R-:W-:Y:S05]  /*1820*/  BRA `(.L_x_22) ;  /* 0x0000000000047947 */ /* 0x000fea0003800000 */
.L_x_21:
[----:B------:R-:W-:Y:S06]  /*1830*/  BAR.SYNC.DEFER_BLOCKING 0x0 ;  /* 0x0000000000007b1d */ /* 0x000fec0000010000 */
.L_x_22:
[----:B------:R-:W-:Y:S05]  /*1840*/  BRA.U UP0, `(.L_x_23) ;  /* 0x0000001900fc7547 */ /* 0x000fea000b800000 */
[----:B------:R-:W2:Y:S01]  /*1850*/  LDCU UR6, c[0x0][0x38c] ;  /* 0x00007180ff0677ac */ /* 0x000ea20008000800 */
[----:B------:R-:W3:Y:S01]  /*1860*/  S2UR UR8, SR_CgaCtaId ;  /* 0x00000000000879c3 */ /* 0x000ee20000008800 */
[----:B------:R-:W-:Y:S01]  /*1870*/  PLOP3.LUT P1, PT, PT, PT, UP3, 0x80, 0x8 ;  /* 0x000000000008781c */ /* 0x000fe20003f2f038 */
[----:B------:R-:W-:Y:S01]  /*1880*/  IMAD.MOV.U32 R12, RZ, RZ, 0x1 ;  /* 0x00000001ff0c7424 */ /* 0x000fe200078e00ff */
[----:B------:R-:W-:Y:S01]  /*1890*/  UMOV UR7, 0x400 ;  /* 0x0000040000077882 */ /* 0x000fe20000000000 */
[----:B------:R-:W-:Y:S01]  /*18a0*/  UISETP.NE.AND UP1, UPT, UR18, URZ, UPT ;  /* 0x000000ff1200728c */ /* 0x000fe2000bf25270 */
[----:B------:R-:W-:Y:S01]  /*18b0*/  ISETP.EQ.OR P2, PT, R0, RZ, P3 ;  /* 0x000000ff0000720c */ /* 0x000fe20001f42670 */
[----:B------:R-:W-:Y:S01]  /*18c0*/  USEL UR24, URZ, 0x1, UP4 ;  /* 0x00000001ff187887 */ /* 0x000fe2000a000000 */
[----:B------:R-:W-:Y:S02]  /*18d0*/  PLOP3.LUT P1, PT, P1, PT, PT, 0x8, 0x80 ;  /* 0x000000000080781c */ /* 0x000fe40000f2e170 */
[----:B------:R-:W-:Y:S01]  /*18e0*/  CS2R R10, SRZ ;  /* 0x00000000000a7805 */ /* 0x000fe2000001ff00 */
[----:B------:R-:W-:Y:S01]  /*18f0*/  IMAD.MOV.U32 R9, RZ, RZ, RZ ;  /* 0x000000ffff097224 */ /* 0x000fe200078e00ff */
[----:B------:R-:W4:Y:S01]  /*1900*/  LDCU UR40, c[0x0][0x370] ;  /* 0x00006e00ff2877ac */ /* 0x000f220008000800 */
[----:B------:R-:W-:Y:S01]  /*1910*/  IMAD.MOV.U32 R8, RZ, RZ, 0x1 ;  /* 0x00000001ff087424 */ /* 0x000fe200078e00ff */
[----:B------:R-:W1:Y:S01]  /*1920*/  LDCU.64 UR26, c[0x0][0x348] ;  /* 0x00006900ff1a77ac */ /* 0x000e620008000a00 */
[----:B--2---:R-:W-:-:S02]  /*1930*/  UIADD3 UR5, UPT, UPT, UR6, 0x1f, URZ ;  /* 0x0000001f06057890 */ /* 0x004fc4000fffe0ff */
[----:B------:R-:W-:Y:S02]  /*1940*/  USHF.R.U32.HI UR45, URZ, 0x5, UR28 ;  /* 0x00000005ff2d7899 */ /* 0x000fe4000801161c */
[----:B------:R-:W-:Y:S02]  /*1950*/  USHF.R.S32.HI UR4, URZ, 0x1f, UR5 ;  /* 0x0000001fff047899 */ /* 0x000fe40008011405 */
[----:B---3--:R-:W-:Y:S02]  /*1960*/  ULEA UR7, UR8, UR7, 0x18 ;  /* 0x0000000708077291 */ /* 0x008fe4000f8ec0ff */
[----:B------:R-:W-:Y:S02]  /*1970*/  ULEA.HI UR4, UR4, UR5, URZ, 0x5 ;  /* 0x0000000504047291 */ /* 0x000fe4000f8f28ff */
[----:B------:R-:W-:Y:S02]  /*1980*/  UIADD3 UR46, UPT, UPT, UR6, 0x3e, URZ ;  /* 0x0000003e062e7890 */ /* 0x000fe4000fffe0ff */
[----:B------:R-:W-:-:S02]  /*1990*/  USHF.R.S32.HI UR43, URZ, 0x5, UR4 ;  /* 0x00000005ff2b7899 */ /* 0x000fc40008011404 */
[----:B------:R-:W-:Y:S02]  /*19a0*/  UIADD3 UR4, UPT, UPT, UR6, -0x1, URZ ;  /* 0xffffffff06047890 */ /* 0x000fe4000fffe0ff */
[----:B------:R-:W-:Y:S02]  /*19b0*/  UISETP.LT.U32.AND UP0, UPT, UR43, 0x14, UPT ;  /* 0x000000142b00788c */ /* 0x000fe4000bf01070 */
[----:B------:R-:W-:Y:S02]  /*19c0*/  UISETP.GE.U32.AND UP2, UPT, UR4, -0x3f, UPT ;  /* 0xffffffc10400788c */ /* 0x000fe4000bf46070 */
[----:B------:R-:W-:Y:S01]  /*19d0*/  USEL UR41, UR43, 0x14, UP0 ;  /* 0x000000142b297887 */ /* 0x000fe20008000000 */
[----:B------:R-:W2:Y:S03]  /*19e0*/  LDCU UR39, c[0x0][0x374] ;  /* 0x00006e80ff2777ac */ /* 0x000ea60008000800 */
[----:B------:R-:W-:-:S02]  /*19f0*/  UIADD3 UR21, UPT, UPT, UR41, -0x1, URZ ;  /* 0xffffffff29157890 */ /* 0x000fc4000fffe0ff */
[----:B------:R-:W-:-:S03]  /*1a00*/  USEL UR24, UR24, 0x2, UP1 ;  /* 0x0000000218187887 */ /* 0x000fc60008800000 */
[----:B------:R-:W-:Y:S02]  /*1a10*/  @UP2 UIADD3 UR21, UPT, UPT, UR41, URZ, URZ ;  /* 0x000000ff29152290 */ /* 0x000fe4000fffe0ff */
[----:B------:R-:W-:Y:S02]  /*1a20*/  UIADD3 UR29, UPT, UPT, UR7, 0x10600, UR28 ;  /* 0x00010600071d7890 */ /* 0x000fe4000fffe01c */
[----:B------:R-:W-:Y:S02]  /*1a30*/  UIADD3 UR44, UPT, UPT, UR43, -UR41, URZ ;  /* 0x800000292b2c7290 */ /* 0x000fe4000fffe0ff */
[----:B------:R-:W-:Y:S01]  /*1a40*/  UIADD3 UR21, UPT, UPT, UR21, 0x1, URZ ;  /* 0x0000000115157890 */ /* 0x000fe2000fffe0ff */
[----:B-1--4-:R-:W-:-:S11]  /*1a50*/  UMOV UR5, URZ ;  /* 0x000000ff00057c82 */ /* 0x012fd60008000000 */
.L_x_43:
[----:B-1----:R-:W1:Y:S02]  /*1a60*/  S2UR UR4, SR_CgaCtaId ;  /* 0x00000000000479c3 */ /* 0x002e640000008800 */
[----:B-1----:R-:W-:-:S09]  /*1a70*/  UISETP.NE.AND UP0, UPT, UR4, URZ, UPT ;  /* 0x000000ff0400728c */ /* 0x002fd2000bf05270 */
[----:B------:R-:W-:Y:S05]  /*1a80*/  BRA.U UP0, `(.L_x_24) ;  /* 0x0000000100287547 */ /* 0x000fea000b800000 */
[----:B------:R-:W-:Y:S02]  /*1a90*/  LEA R0, R9, UR7, 0x3 ;  /* 0x0000000709007c11 */ /* 0x000fe4000f8e18ff */
[----:B------:R-:W-:-:S04]  /*1aa0*/  SHF.L.U32 R3, R8, 0x1f, RZ ;  /* 0x0000001f08037819 */ /* 0x000fc800000006ff */
[----:B------:R-:W1:Y:S02]  /*1ab0*/  SYNCS.PHASECHK.TRANS64.TRYWAIT P0, [R0+URZ+0x200], R3 ;  /* 0x00020003000075a7 */ /* 0x000e6400080011ff */
[----:B-1----:R-:W-:Y:S05]  /*1ac0*/  @!P0 BRA `(.L_x_25) ;  /* 0x0000008400a48947 */ /* 0x002fea0003800000 */
.L_x_149:
[----:B------:R3:W-:Y:S01]  /*1ad0*/  SYNCS.ARRIVE.TRANS64.A1T0 RZ, [R0+URZ+0x1f0], RZ ;  /* 0x0001f0ff00ff79a7 */ /* 0x0007e200081000ff */
[----:B------:R-:W-:-:S05]  /*1ae0*/  VIADD R9, R9, 0x1 ;  /* 0x0000000109097836 */ /* 0x000fca0000000000 */
[----:B------:R-:W-:-:S04]  /*1af0*/  ISETP.NE.AND P0, PT, R9, 0x2, PT ;  /* 0x000000020900780c */ /* 0x000fc80003f05270 */
[----:B-1----:R-:W-:Y:S02]  /*1b00*/  SEL R3, RZ, 0x1, P0 ;  /* 0x00000001ff037807 */ /* 0x002fe40000000000 */
[----:B------:R-:W-:Y:S02]  /*1b10*/  SEL R9, R9, RZ, P0 ;  /* 0x000000ff09097207 */ /* 0x000fe40000000000 */
[----:B------:R-:W-:-:S07]  /*1b20*/  LOP3.LUT R8, R8, R3, RZ, 0x3c, !PT ;  /* 0x0000000308087212 */ /* 0x000fce00078e3cff */
.L_x_24:
[----:B------:R-:W-:Y:S01]  /*1b30*/  ULEA UR4, UR5, UR7, 0x3 ;  /* 0x0000000705047291 */ /* 0x000fe2000f8e18ff */
[----:B---3--:R-:W-:Y:S01]  /*1b40*/  SHF.L.U32 R0, R12, 0x1f, RZ ;  /* 0x0000001f0c007819 */ /* 0x008fe200000006ff */
[----:B------:R-:W-:Y:S02]  /*1b50*/  UISETP.GE.U32.AND UP0, UPT, UR46, 0x3f, UPT ;  /* 0x0000003f2e00788c */ /* 0x000fe4000bf06070 */
[----:B------:R-:W-:Y:S02]  /*1b60*/  USHF.L.U32 UR35, UR30, 0x6, URZ ;  /* 0x000000061e237899 */ /* 0x000fe400080006ff */
[----:B------:R-:W-:Y:S01]  /*1b70*/  ULEA UR19, UR31, UR45, 0x8 ;  /* 0x0000002d1f137291 */ /* 0x000fe2000f8e40ff */
[----:B------:R-:W-:Y:S02]  /*1b80*/  UMOV UR13, URZ ;  /* 0x000000ff000d7c82 */ /* 0x000fe40008000000 */
[----:B------:R1:W3:Y:S02]  /*1b90*/  SYNCS.PHASECHK.TRANS64.TRYWAIT P0, [UR4+0xa0], R0 ;  /* 0x0000a000ff0075a7 */ /* 0x0002e40008001104 */
[----:B------:R-:W-:Y:S07]  /*1ba0*/  BRA.U !UP0, `(.L_x_26) ;  /* 0x0000000108bc7547 */ /* 0x000fee000b800000 */
[----:B------:R-:W-:Y:S01]  /*1bb0*/  UMOV UR6, URZ ;  /* 0x000000ff00067c82 */ /* 0x000fe20008000000 */
[----:B------:R-:W-:-:S05]  /*1bc0*/  UMOV UR4, UR5 ;  /* 0x0000000500047c82 */ /* 0x000fca0008000000 */
.L_x_32:
[----:B------:R-:W-:Y:S01]  /*1bd0*/  ULEA UR33, UR4, UR7, 0x3 ;  /* 0x0000000704217291 */ /* 0x000fe2000f8e18ff */
[----:B---3--:R-:W-:Y:S01]  /*1be0*/  @!P3 MOV R2, 0x2800 ;  /* 0x000028000002b802 */ /* 0x008fe20000000f00 */
[----:B-1-34-:R-:W-:Y:S10]  /*1bf0*/  @P0 BRA `(.L_x_27) ;  /* 0x00000000000c0947 */ /* 0x01aff40003800000 */
[----:B------:R-:W-:-:S04]  /*1c00*/  SHF.L.U32 R3, R12, 0x1f, RZ ;  /* 0x0000001f0c037819 */ /* 0x000fc800000006ff */
[----:B------:R-:W3:Y:S02]  /*1c10*/  SYNCS.PHASECHK.TRANS64.TRYWAIT P0, [UR33+0xa0], R3 ;  /* 0x0000a003ff0075a7 */ /* 0x000ee40008001121 */
[----:B---3--:R-:W-:Y:S05]  /*1c20*/  @!P0 BRA `(.L_x_28) ;  /* 0x0000008400608947 */ /* 0x008fea0003800000 */
.L_x_27:
[----:B------:R3:W-:Y:S01]  /*1c30*/  @!P3 SYNCS.ARRIVE.TRANS64 RZ, [UR33], R2 ;  /* 0x00000002ffffb9a7 */ /* 0x0007e20008000021 */
[----:B------:R-:W-:-:S04]  /*1c40*/  ULOP3.LUT UR5, UR24, 0x2, URZ, 0xfc, !UPT ;  /* 0x0000000218057892 */ /* 0x000fc8000f8efcff */
[----:B------:R-:W-:-:S09]  /*1c50*/  UISETP.NE.AND UP0, UPT, UR5, 0x2, UPT ;  /* 0x000000020500788c */ /* 0x000fd2000bf05270 */
[----:B------:R-:W-:Y:S05]  /*1c60*/  BRA.U UP0, `(.L_x_29) ;  /* 0x0000000100047547 */ /* 0x000fea000b800000 */
[----:B--2---:R-:W-:Y:S05]  /*1c70*/  BPT.TRAP 0x1 ;  /* 0x000000040000795c */ /* 0x004fea0000300000 */
.L_x_29:
[----:B------:R-:W-:Y:S04]  /*1c80*/  BSSY.RECONVERGENT B0, `(.L_x_30) ;  /* 0x0000003000007945 */ /* 0x000fe80003800200 */
[----:B------:R-:W-:Y:S05]  /*1c90*/  @P2 BRA `(.L_x_31) ;  /* 0x0000000000042947 */ /* 0x000fea0003800000 */
[----:B--2---:R-:W-:Y:S05]  /*1ca0*/  BPT.TRAP 0x1 ;  /* 0x000000040000795c */ /* 0x004fea0000300000 */
.L_x_31:
[----:B--2---:R-:W-:Y:S05]  /*1cb0*/  BSYNC.RECONVERGENT B0 ;  /* 0x0000000000007941 */ /* 0x004fea0003800200 */
.L_x_30:
[----:B------:R-:W-:Y:S02]  /*1cc0*/  UIADD3 UR5, UPT, UPT, UR4, 0x1, URZ ;  /* 0x0000000104057890 */ /* 0x000fe4000fffe0ff */
[----:B------:R-:W-:Y:S02]  /*1cd0*/  USHF.L.U32 UR34, UR6, 0x5, URZ ;  /* 0x0000000506227899 */ /* 0x000fe400080006ff */
[----:B------:R-:W-:Y:S02]  /*1ce0*/  UISETP.NE.AND UP0, UPT, UR5, 0x14, UPT ;  /* 0x000000140500788c */ /* 0x000fe4000bf05270 */
[----:B------:R-:W-:Y:S02]  /*1cf0*/  UIADD3 UR6, UPT, UPT, UR6, 0x1, URZ ;  /* 0x0000000106067890 */ /* 0x000fe4000fffe0ff */
[----:B------:R-:W-:Y:S02]  /*1d00*/  USEL UR9, URZ, 0x1, UP0 ;  /* 0x00000001ff097887 */ /* 0x000fe40008000000 */
[----:B------:R-:W-:-:S02]  /*1d10*/  USEL UR5, UR5, URZ, UP0 ;  /* 0x000000ff05057287 */ /* 0x000fc40008000000 */
[----:B------:R-:W-:Y:S02]  /*1d20*/  ULEA UR32, UR4, UR7, 0xb ;  /* 0x0000000704207291 */ /* 0x000fe4000f8e58ff */
[----:B------:R-:W-:Y:S01]  /*1d30*/  ULEA UR8, UR5, UR7, 0x3 ;  /* 0x0000000705087291 */ /* 0x000fe2000f8e18ff */
[----:B------:R-:W-:Y:S01]  /*1d40*/  LOP3.LUT R12, R12, UR9, RZ, 0x3c, !PT ;  /* 0x000000090c0c7c12 */ /* 0x000fe2000f8e3cff */
[----:B------:R-:W-:Y:S02]  /*1d50*/  UIADD3 UR10, UP1, UPT, UR26, 0x80, URZ ;  /* 0x000000801a0a7890 */ /* 0x000fe4000ff3e0ff */
[----:B------:R-:W-:Y:S01]  /*1d60*/  ULEA UR16, UR4, UR28, 0xd ;  /* 0x0000001c04107291 */ /* 0x000fe2000f8e68ff */
[----:B-1----:R-:W-:Y:S01]  /*1d70*/  SHF.L.U32 R0, R12, 0x1f, RZ ;  /* 0x0000001f0c007819 */ /* 0x002fe200000006ff */
[----:B------:R-:W-:Y:S02]  /*1d80*/  UIADD3.X UR11, UPT, UPT, URZ, UR27, URZ, UP1, !UPT ;  /* 0x0000001bff0b7290 */ /* 0x000fe40008ffe4ff */
[----:B------:R-:W-:Y:S01]  /*1d90*/  UIADD3 UR32, UPT, UPT, UR32, 0x6600, URZ ;  /* 0x0000660020207890 */ /* 0x000fe2000fffe0ff */
[----:B------:R4:W1:Y:S01]  /*1da0*/  SYNCS.PHASECHK.TRANS64.TRYWAIT P0, [UR8+0xa0], R0 ;  /* 0x0000a000ff0075a7 */ /* 0x0008620008001108 */
[----:B------:R-:W-:-:S02]  /*1db0*/  UIADD3 UR8, UP0, UPT, UR26, 0x180, URZ ;  /* 0x000001801a087890 */ /* 0x000fc4000ff1e0ff */
[----:B------:R-:W-:Y:S02]  /*1dc0*/  UIADD3 UR16, UPT, UPT, UR7, 0x10600, UR16 ;  /* 0x0001060007107890 */ /* 0x000fe4000fffe010 */
[----:B------:R-:W-:Y:S02]  /*1dd0*/  UIADD3.X UR9, UPT, UPT, URZ, UR27, URZ, UP0, !UPT ;  /* 0x0000001bff097290 */ /* 0x000fe400087fe4ff */
[----:B------:R-:W-:Y:S01]  /*1de0*/  UISETP.NE.AND UP0, UPT, UR6, UR21, UPT ;  /* 0x000000150600728c */ /* 0x000fe2000bf05270 */
[----:B------:R-:W-:Y:S01]  /*1df0*/  UMOV UR12, 0x0 ;  /* 0x00000000000c7882 */ /* 0x000fe20000000000 */
[----:B------:R-:W-:Y:S01]  /*1e00*/  UMOV UR13, 0x10000000 ;  /* 0x10000000000d7882 */ /* 0x000fe20000000000 */
[----:B------:R-:W-:Y:S01]  /*1e10*/  UMOV UR4, 0x30000 ;  /* 0x0003000000047882 */ /* 0x000fe20000000000 */
[----:B------:R-:W-:Y:S01]  /*1e20*/  UMOV UR20, UR36 ;  /* 0x0000002400147c82 */ /* 0x000fe20008000000 */
[----:B------:R-:W-:Y:S01]  /*1e30*/  UMOV UR17, UR33 ;  /* 0x0000002100117c82 */ /* 0x000fe20008000000 */
[----:B------:R-:W-:Y:S01]  /*1e40*/  UMOV UR18, UR34 ;  /* 0x0000002200127c82 */ /* 0x000fe20008000000 */
[----:B------:R-:W-:Y:S01]  /*1e50*/  UTMALDG.3D [UR32], [UR10], desc[UR12] ;  /* 0x00000c200a0075b4 */ /* 0x000fe20008011000 */
[----:B------:R2:W-:Y:S02]  /*1e60*/  UTMALDG.3D.MULTICAST [UR16], [UR8], UR4, desc[UR12] ;  /* 0x00000c10080073b4 */ /* 0x0005e40008011804 */
[----:B--2---:R-:W-:Y:S01]  /*1e70*/  UMOV UR13, UR21 ;  /* 0x00000015000d7c82 */ /* 0x004fe20008000000 */
[----:B------:R-:W-:Y:S01]  /*1e80*/  UMOV UR4, UR5 ;  /* 0x0000000500047c82 */ /* 0x000fe20008000000 */
[----:B------:R-:W-:Y:S05]  /*1e90*/  BRA.U UP0, `(.L_x_32) ;  /* 0xfffffffd004c7547 */ /* 0x000fea000b83ffff */
.L_x_26:
[----:B------:R-:W-:Y:S01]  /*1ea0*/  ULEA UR4, UR5, UR7, 0x3 ;  /* 0x0000000705047291 */ /* 0x000fe2000f8e18ff */
[----:B-1--4-:R-:W-:Y:S01]  /*1eb0*/  SHF.L.U32 R0, R12, 0x1f, RZ ;  /* 0x0000001f0c007819 */ /* 0x012fe200000006ff */
[----:B------:R-:W-:Y:S01]  /*1ec0*/  @!P1 SYNCS.ARRIVE.TRANS64.A1T0 RZ, [UR7+0x188], RZ ;  /* 0x000188ffffff99a7 */ /* 0x000fe20008100007 */
[----:B------:R-:W-:-:S06]  /*1ed0*/  UISETP.GT.AND UP0, UPT, UR43, UR41, UPT ;  /* 0x000000292b00728c */ /* 0x000fcc000bf04270 */
[----:B---3--:R1:W3:Y:S03]  /*1ee0*/  SYNCS.PHASECHK.TRANS64.TRYWAIT P0, [UR4+0xa0], R0 ;  /* 0x0000a000ff0075a7 */ /* 0x0082e60008001104 */
[----:B------:R-:W-:Y:S05]  /*1ef0*/  BRA.U !UP0, `(.L_x_33) ;  /* 0x0000000108bc7547 */ /* 0x000fea000b800000 */
[----:B------:R-:W-:Y:S01]  /*1f00*/  UIADD3 UR25, UPT, UPT, UR44, UR13, URZ ;  /* 0x0000000d2c197290 */ /* 0x000fe2000fffe0ff */
[----:B------:R-:W-:-:S11]  /*1f10*/  UMOV UR4, UR5 ;  /* 0x0000000500047c82 */ /* 0x000fd60008000000 */
.L_x_39:
[----:B------:R-:W-:Y:S01]  /*1f20*/  ULEA UR9, UR4, UR7, 0x3 ;  /* 0x0000000704097291 */ /* 0x000fe2000f8e18ff */
[----:B---3--:R-:W-:Y:S01]  /*1f30*/  @!P3 MOV R2, 0x2800 ;  /* 0x000028000002b802 */ /* 0x008fe20000000f00 */
[----:B-1-3--:R-:W-:Y:S10]  /*1f40*/  @P0 BRA `(.L_x_34) ;  /* 0x00000000000c0947 */ /* 0x00aff40003800000 */
[----:B------:R-:W-:-:S04]  /*1f50*/  SHF.L.U32 R3, R12, 0x1f, RZ ;  /* 0x0000001f0c037819 */ /* 0x000fc800000006ff */
[----:B------:R-:W3:Y:S02]  /*1f60*/  SYNCS.PHASECHK.TRANS64.TRYWAIT P0, [UR9+0xa0], R3 ;  /* 0x0000a003ff0075a7 */ /* 0x000ee40008001109 */
[----:B---3--:R-:W-:Y:S05]  /*1f70*/  @!P0 BRA `(.L_x_35) ;  /* 0x0000008000a48947 */ /* 0x008fea0003800000 */
.L_x_34:
[----:B------:R3:W-:Y:S01]  /*1f80*/  @!P3 SYNCS.ARRIVE.TRANS64 RZ, [UR9], R2 ;  /* 0x00000002ffffb9a7 */ /* 0x0007e20008000009 */
[----:B------:R-:W-:-:S04]  /*1f90*/  ULOP3.LUT UR5, UR24, 0x2, URZ, 0xfc, !UPT ;  /* 0x0000000218057892 */ /* 0x000fc8000f8efcff */
[----:B------:R-:W-:-:S09]  /*1fa0*/  UISETP.NE.AND UP0, UPT, UR5, 0x2, UPT ;  /* 0x000000020500788c */ /* 0x000fd2000bf05270 */
[----:B------:R-:W-:Y:S05]  /*1fb0*/  BRA.U UP0, `(.L_x_36) ;  /* 0x0000000100047547 */ /* 0x000fea000b800000 */
[----:B--2---:R-:W-:Y:S05]  /*1fc0*/  BPT.TRAP 0x1 ;  /* 0x000000040000795c */ /* 0x004fea0000300000 */
.L_x_36:
[----:B------:R-:W-:Y:S04]  /*1fd0*/  BSSY.RECONVERGENT B0, `(.L_x_37) ;  /* 0x0000003000007945 */ /* 0x000fe80003800200 */
[----:B------:R-:W-:Y:S05]  /*1fe0*/  @P2 BRA `(.L_x_38) ;  /* 0x0000000000042947 */ /* 0x000fea0003800000 */
[----:B--2---:R-:W-:Y:S05]  /*1ff0*/  BPT.TRAP 0x1 ;  /* 0x000000040000795c */ /* 0x004fea0000300000 */
.L_x_38:
[----:B--2---:R-:W-:Y:S05]  /*2000*/  BSYNC.RECONVERGENT B0 ;  /* 0x0000000000007941 */ /* 0x004fea0003800200 */
.L_x_37:
[----:B------:R-:W-:Y:S02]  /*2010*/  UIADD3 UR5, UPT, UPT, UR4, 0x1, URZ ;  /* 0x0000000104057890 */ /* 0x000fe4000fffe0ff */
[----:B------:R-:W-:Y:S02]  /*2020*/  UIADD3 UR14, UP1, UPT, UR26, 0x80, URZ ;  /* 0x000000801a0e7890 */ /* 0x000fe4000ff3e0ff */
[----:B------:R-:W-:Y:S02]  /*2030*/  UISETP.NE.AND UP0, UPT, UR5, 0x14, UPT ;  /* 0x000000140500788c */ /* 0x000fe4000bf05270 */
[----:B------:R-:W-:Y:S02]  /*2040*/  USHF.L.U32 UR10, UR13, 0x5, URZ ;  /* 0x000000050d0a7899 */ /* 0x000fe400080006ff */
[----:B------:R-:W-:Y:S02]  /*2050*/  USEL UR8, URZ, 0x1, UP0 ;  /* 0x00000001ff087887 */ /* 0x000fe40008000000 */
[----:B------:R-:W-:-:S02]  /*2060*/  USEL UR5, UR5, URZ, UP0 ;  /* 0x000000ff05057287 */ /* 0x000fc40008000000 */
[----:B------:R-:W-:Y:S02]  /*2070*/  UIADD3 UR22, UP0, UPT, UR26, 0x180, URZ ;  /* 0x000001801a167890 */ /* 0x000fe4000ff1e0ff */
[----:B------:R-:W-:Y:S01]  /*2080*/  LOP3.LUT R12, R12, UR8, RZ, 0x3c, !PT ;  /* 0x000000080c0c7c12 */ /* 0x000fe2000f8e3cff */
[----:B------:R-:W-:Y:S02]  /*2090*/  ULEA UR8, UR4, UR7, 0xb ;  /* 0x0000000704087291 */ /* 0x000fe4000f8e58ff */
[----:B------:R-:W-:Y:S01]  /*20a0*/  ULEA UR6, UR5, UR7, 0x3 ;  /* 0x0000000705067291 */ /* 0x000fe2000f8e18ff */
[----:B-1----:R-:W-:Y:S01]  /*20b0*/  SHF.L.U32 R0, R12, 0x1f, RZ ;  /* 0x0000001f0c007819 */ /* 0x002fe200000006ff */
[----:B------:R-:W-:Y:S02]  /*20c0*/  UIADD3 UR8, UPT, UPT, UR8, 0x6600, URZ ;  /* 0x0000660008087890 */ /* 0x000fe4000fffe0ff */
[----:B------:R-:W-:Y:S02]  /*20d0*/  UIADD3.X UR15, UPT, UPT, URZ, UR27, URZ, UP1, !UPT ;  /* 0x0000001bff0f7290 */ /* 0x000fe40008ffe4ff */
[----:B------:R-:W-:-:S02]  /*20e0*/  ULEA UR16, UR4, UR29, 0xd ;  /* 0x0000001d04107291 */ /* 0x000fc4000f8e68ff */
[----:B------:R-:W-:Y:S01]  /*20f0*/  UIADD3.X UR23, UPT, UPT, URZ, UR27, URZ, UP0, !UPT ;  /* 0x0000001bff177290 */ /* 0x000fe200087fe4ff */
[----:B------:R4:W1:Y:S01]  /*2100*/  SYNCS.PHASECHK.TRANS64.TRYWAIT P0, [UR6+0xa0], R0 ;  /* 0x0000a000ff0075a7 */ /* 0x0008620008001106 */
[----:B------:R-:W-:Y:S01]  /*2110*/  UMOV UR30, 0x0 ;  /* 0x00000000001e7882 */ /* 0x000fe20000000000 */
[----:B------:R-:W-:Y:S01]  /*2120*/  UMOV UR31, 0x10000000 ;  /* 0x10000000001f7882 */ /* 0x000fe20000000000 */
[----:B------:R-:W-:Y:S01]  /*2130*/  UMOV UR11, UR35 ;  /* 0x00000023000b7c82 */ /* 0x000fe20008000000 */
[----:B------:R-:W-:Y:S01]  /*2140*/  UMOV UR12, UR36 ;  /* 0x00000024000c7c82 */ /* 0x000fe20008000000 */
[----:B------:R-:W-:Y:S01]  /*2150*/  UMOV UR6, 0x30000 ;  /* 0x0003000000067882 */ /* 0x000fe20000000000 */
[----:B------:R-:W-:Y:S01]  /*2160*/  UMOV UR20, UR36 ;  /* 0x0000002400147c82 */ /* 0x000fe20008000000 */
[----:B------:R-:W-:Y:S01]  /*2170*/  UMOV UR17, UR9 ;  /* 0x0000000900117c82 */ /* 0x000fe20008000000 */
[----:B------:R-:W-:Y:S01]  /*2180*/  UMOV UR18, UR10 ;  /* 0x0000000a00127c82 */ /* 0x000fe20008000000 */
[----:B------:R4:W-:Y:S01]  /*2190*/  UTMALDG.3D [UR8], [UR14], desc[UR30] ;  /* 0x00001e080e0075b4 */ /* 0x0009e20008011000 */
[----:B------:R-:W-:Y:S01]  /*21a0*/  UIADD3 UR13, UPT, UPT, UR13, 0x1, URZ ;  /* 0x000000010d0d7890 */ /* 0x000fe2000fffe0ff */
[----:B------:R-:W-:-:S03]  /*21b0*/  UMOV UR4, UR5 ;  /* 0x0000000500047c82 */ /* 0x000fc60008000000 */
[----:B------:R-:W-:Y:S01]  /*21c0*/  UISETP.NE.AND UP0, UPT, UR13, UR25, UPT ;  /* 0x000000190d00728c */ /* 0x000fe2000bf05270 */
[----:B------:R4:W-:Y:S08]  /*21d0*/  UTMALDG.3D.MULTICAST [UR16], [UR22], UR6, desc[UR30] ;  /* 0x00001e10160073b4 */ /* 0x0009f00008011806 */
[----:B----4-:R-:W-:Y:S05]  /*21e0*/  BRA.U UP0, `(.L_x_39) ;  /* 0xfffffffd004c7547 */ /* 0x010fea000b83ffff */
.L_x_33:
[C---:B------:R-:W-:Y:S01]  /*21f0*/  LEA R3, R11.reuse, UR7, 0x3 ;  /* 0x000000070b037c11 */ /* 0x040fe2000f8e18ff */
[----:B------:R-:W-:Y:S01]  /*2200*/  NOP ;  /* 0x0000000000007918 */ /* 0x000fe20000000000 */
[----:B-1----:R-:W-:Y:S02]  /*2210*/  SHF.L.U32 R0, R10, 0x1f, RZ ;  /* 0x0000001f0a007819 */ /* 0x002fe400000006ff */
[----:B------:R-:W-:Y:S02]  /*2220*/  LEA R5, R11, UR7, 0x4 ;  /* 0x000000070b057c11 */ /* 0x000fe4000f8e20ff */
[----:B---3--:R-:W1:Y:S02]  /*2230*/  SYNCS.PHASECHK.TRANS64.TRYWAIT P0, [R3+URZ+0x190], R0 ;  /* 0x00019000030075a7 */ /* 0x008e6400080011ff */
[----:B-1----:R-:W-:Y:S05]  /*2240*/  @!P0 BRA `(.L_x_40) ;  /* 0x0000008000088947 */ /* 0x002fea0003800000 */
.L_x_152:
[----:B------:R-:W3:Y:S01]  /*2250*/  LDS.128 R4, [R5+0x220] ;  /* 0x0002200005047984 */ /* 0x000ee20000000c00 */
[----:B------:R-:W-:Y:S01]  /*2260*/  UISETP.GE.AND UP0, UPT, UR42, 0x1, UPT ;  /* 0x000000012a00788c */ /* 0x000fe2000bf06270 */
[----:B------:R-:W-:Y:S01]  /*2270*/  @!PT LDS RZ, [RZ] ;  /* 0x00000000fffff984 */ /* 0x000fe20000000800 */
[----:B------:R-:W-:Y:S01]  /*2280*/  @!PT LDS RZ, [RZ] ;  /* 0x00000000fffff984 */ /* 0x000fe20000000800 */
[----:B------:R-:W-:Y:S01]  /*2290*/  @!PT LDS RZ, [RZ] ;  /* 0x00000000fffff984 */ /* 0x000fe20000000800 */
[----:B------:R-:W-:Y:S01]  /*22a0*/  @!PT LDS RZ, [RZ] ;  /* 0x00000000fffff984 */ /* 0x000fe20000000800 */
[----:B------:R4:W-:Y:S06]  /*22b0*/  MEMBAR.ALL.CTA ;  /* 0x0000000000007992 */ /* 0x0009ec0000008000 */
[----:B----4-:R-:W4:Y:S01]  /*22c0*/  FENCE.VIEW.ASYNC.S ;  /* 0x00000000000073c6 */ /* 0x010f220000000000 */
[----:B---3--:R-:W-:-:S13]  /*22d0*/  LOP3.LUT P0, RZ, R6, 0x1, RZ, 0xc0, !PT ;  /* 0x0000000106ff7812 */ /* 0x008fda000780c0ff */
[----:B----4-:R-:W-:Y:S01]  /*22e0*/  VOTEU.ANY UP1, P0 ;  /* 0x0000000000ff7886 */ /* 0x010fe20000020100 */
[----:B------:R-:W-:-:S13]  /*22f0*/  PLOP3.LUT P0, PT, PT, PT, UP1, 0x80, 0x8 ;  /* 0x000000000008781c */ /* 0x000fda0003f0f018 */
[----:B-1----:R-:W-:Y:S02]  /*2300*/  @P0 LOP3.LUT R0, R5, 0xffff, RZ, 0xc0, !PT ;  /* 0x0000ffff05000812 */ /* 0x002fe400078ec0ff */
[----:B------:R-:W-:Y:S02]  /*2310*/  @P0 MOV R2, R4 ;  /* 0x0000000400020202 */ /* 0x000fe40000000f00 */
[----:B------:R-:W-:Y:S01]  /*2320*/  @P0 R2UR UR6, R0 ;  /* 0x00000000000602ca */ /* 0x000fe200000e0000 */
[----:B------:R-:W-:Y:S01]  /*2330*/  VIADD R0, R3, 0x1a0 ;  /* 0x000001a003007836 */ /* 0x000fe20000000000 */
[----:B------:R-:W-:Y:S02]  /*2340*/  @P0 SHF.R.U32.HI R4, RZ, 0x10, R5 ;  /* 0x00000010ff040819 */ /* 0x000fe40000011605 */
[----:B------:R-:W-:Y:S02]  /*2350*/  @P0 R2UR UR8, R2 ;  /* 0x00000000020802ca */ /* 0x000fe400000e0000 */
[----:B------:R-:W-:-:S02]  /*2360*/  PRMT R0, RZ, 0x654, R0 ;  /* 0x00000654ff007816 */ /* 0x000fc40000000000 */
[----:B------:R-:W-:Y:S02]  /*2370*/  @P0 R2UR UR4, R4 ;  /* 0x00000000040402ca */ /* 0x000fe400000e0000 */
[----:B------:R1:W-:Y:S03]  /*2380*/  SYNCS.ARRIVE.TRANS64.RED.A1T0 RZ, [R0+URZ], RZ ;  /* 0x000000ff00ff79a7 */ /* 0x0003e600081004ff */
[----:B------:R-:W-:-:S04]  /*2390*/  @UP1 UMOV UR37, UR6 ;  /* 0x0000000600251c82 */ /* 0x000fc80008000000 */
[----:B------:R-:W-:-:S04]  /*23a0*/  @UP1 UMOV UR38, UR8 ;  /* 0x0000000800261c82 */ /* 0x000fc80008000000 */
[----:B------:R-:W-:Y:S01]  /*23b0*/  @UP1 UMOV UR36, UR4 ;  /* 0x0000000400241c82 */ /* 0x000fe20008000000 */
[----:B------:R-:W-:Y:S05]  /*23c0*/  BRA.U !UP0, `(.L_x_41) ;  /* 0x0000000108d47547 */ /* 0x000fea000b800000 */
[----:B------:R-:W2:Y:S01]  /*23d0*/  LDCU.128 UR12, c[0x0][0xb10] ;  /* 0x00016200ff0c77ac */ /* 0x000ea20008000c00 */
[----:B------:R-:W3:Y:S01]  /*23e0*/  LDCU UR25, c[0x0][0xb20] ;  /* 0x00016400ff1977ac */ /* 0x000ee20008000800 */
[----:B------:R-:W4:Y:S01]  /*23f0*/  LDCU UR20, c[0x0][0xb0c] ;  /* 0x00016180ff1477ac */ /* 0x000f220008000800 */
[----:B------:R-:W1:Y:S01]  /*2400*/  LDCU.64 UR10, c[0x0][0xb28] ;  /* 0x00016500ff0a77ac */ /* 0x000e620008000a00 */
[----:B------:R-:W-:Y:S02]  /*2410*/  UISETP.NE.AND UP3, UPT, UR42, 0x1, UPT ;  /* 0x000000012a00788c */ /* 0x000fe4000bf65270 */
[----:B--2---:R-:W-:Y:S02]  /*2420*/  UIMAD.WIDE.U32 UR16, UR39, UR15, URZ ;  /* 0x0000000f271072a5 */ /* 0x004fe4000f8e00ff */
[----:B------:R-:W-:Y:S02]  /*2430*/  UIMAD.WIDE.U32 UR8, UR40, UR12, URZ ;  /* 0x0000000c280872a5 */ /* 0x000fe4000f8e00ff */
[----:B------:R-:W-:-:S02]  /*2440*/  UISETP.NE.AND UP0, UPT, UR14, 0x1, UPT ;  /* 0x000000010e00788c */ /* 0x000fc4000bf05270 */
[----:B------:R-:W-:Y:S01]  /*2450*/  UIMAD.WIDE.U32 UR22, UR37, UR15, URZ ;  /* 0x0000000f251672a5 */ /* 0x000fe2000f8e00ff */
[----:B------:R-:W-:Y:S02]  /*2460*/  UMOV UR16, UR17 ;  /* 0x0000001100107c82 */ /* 0x000fe40008000000 */
[----:B------:R-:W-:Y:S01]  /*2470*/  UMOV UR8, UR9 ;  /* 0x0000000900087c82 */ /* 0x000fe20008000000 */
[----:B---3--:R-:W-:Y:S02]  /*2480*/  USHF.R.U32.HI UR16, URZ, UR25, UR16 ;  /* 0x00000019ff107299 */ /* 0x008fe40008011610 */
[----:B----4-:R-:W-:Y:S02]  /*2490*/  UISETP.NE.AND UP2, UPT, UR20, 0x1, UPT ;  /* 0x000000011400788c */ /* 0x010fe4000bf45270 */
[----:B------:R-:W-:Y:S02]  /*24a0*/  USHF.R.U32.HI UR8, URZ, UR13, UR8 ;  /* 0x0000000dff087299 */ /* 0x000fe40008011608 */
[----:B------:R-:W-:-:S02]  /*24b0*/  USEL UR6, UR39, UR16, !UP0 ;  /* 0x0000001027067287 */ /* 0x000fc4000c000000 */
[----:B------:R-:W-:Y:S02]  /*24c0*/  USEL UR8, UR40, UR8, !UP2 ;  /* 0x0000000828087287 */ /* 0x000fe4000d000000 */
[----:B-1----:R-:W-:Y:S01]  /*24d0*/  UIMAD.WIDE.U32 UR16, UR6, UR10, URZ ;  /* 0x0000000a061072a5 */ /* 0x002fe2000f8e00ff */
[----:B------:R-:W-:Y:S01]  /*24e0*/  UMOV UR4, UR23 ;  /* 0x0000001700047c82 */ /* 0x000fe20008000000 */
[----:B------:R-:W-:Y:S02]  /*24f0*/  UIMAD.WIDE.U32 UR18, UR38, UR12, URZ ;  /* 0x0000000c261272a5 */ /* 0x000fe4000f8e00ff */
[----:B------:R-:W-:-:S03]  /*2500*/  UIMAD.WIDE.U32 UR22, UR8, UR10, URZ ;  /* 0x0000000a081672a5 */ /* 0x000fc6000f8e00ff */
[----:B------:R-:W-:Y:S01]  /*2510*/  UMOV UR16, UR17 ;  /* 0x0000001100107c82 */ /* 0x000fe20008000000 */
[----:B------:R-:W-:Y:S02]  /*2520*/  USHF.R.U32.HI UR4, URZ, UR25, UR4 ;  /* 0x00000019ff047299 */ /* 0x000fe40008011604 */
[----:B------:R-:W-:Y:S01]  /*2530*/  @UP3 USHF.R.U32.HI UR6, URZ, UR11, UR16 ;  /* 0x0000000bff063299 */ /* 0x000fe20008011610 */
[----:B------:R-:W-:Y:S01]  /*2540*/  UMOV UR18, UR19 ;  /* 0x0000001300127c82 */ /* 0x000fe20008000000 */
[----:B------:R-:W-:Y:S01]  /*2550*/  UMOV UR22, UR23 ;  /* 0x0000001700167c82 */ /* 0x000fe20008000000 */
[----:B------:R-:W-:Y:S02]  /*2560*/  USHF.R.U32.HI UR13, URZ, UR13, UR18 ;  /* 0x0000000dff0d7299 */ /* 0x000fe40008011612 */
[----:B------:R-:W-:Y:S02]  /*2570*/  USEL UR4, UR37, UR4, !UP0 ;  /* 0x0000000425047287 */ /* 0x000fe4000c000000 */
[----:B------:R-:W-:-:S02]  /*2580*/  @UP3 USHF.R.U32.HI UR8, URZ, UR11, UR22 ;  /* 0x0000000bff083299 */ /* 0x000fc40008011616 */
[----:B------:R-:W-:Y:S02]  /*2590*/  UIMAD UR9, UR42, UR6, URZ ;  /* 0x000000062a0972a4 */ /* 0x000fe4000f8e02ff */
[----:B------:R-:W-:Y:S02]  /*25a0*/  USEL UR6, UR38, UR13, !UP2 ;  /* 0x0000000d26067287 */ /* 0x000fe4000d000000 */
[----:B------:R-:W-:Y:S02]  /*25b0*/  UIMAD UR12, UR42, UR8, URZ ;  /* 0x000000082a0c72a4 */ /* 0x000fe4000f8e02ff */
[----:B------:R-:W-:Y:S02]  /*25c0*/  UISETP.GE.AND UP0, UPT, UR4, UR9, UPT ;  /* 0x000000090400728c */ /* 0x000fe4000bf06270 */
[----:B------:R-:W-:Y:S02]  /*25d0*/  UIMAD.WIDE.U32 UR16, UR4, UR10, URZ ;  /* 0x0000000a041072a5 */ /* 0x000fe4000f8e00ff */
[----:B------:R-:W-:-:S02]  /*25e0*/  UISETP.GE.OR UP0, UPT, UR6, UR12, UP0 ;  /* 0x0000000c0600728c */ /* 0x000fc40008706670 */
[----:B------:R-:W-:Y:S02]  /*25f0*/  UIMAD.WIDE.U32 UR12, UR6, UR10, URZ ;  /* 0x0000000a060c72a5 */ /* 0x000fe4000f8e00ff */
[----:B------:R-:W-:Y:S01]  /*2600*/  UIADD3 UR15, UPT, UPT, -UR4, URZ, URZ ;  /* 0x000000ff040f7290 */ /* 0x000fe2000fffe1ff */
[----:B------:R-:W-:Y:S01]  /*2610*/  UMOV UR10, UR17 ;  /* 0x00000011000a7c82 */ /* 0x000fe20008000000 */
[----:B------:R-:W-:Y:S02]  /*2620*/  UIADD3 UR12, UPT, UPT, -UR6, URZ, URZ ;  /* 0x000000ff060c7290 */ /* 0x000fe4000fffe1ff */
[----:B------:R-:W-:-:S03]  /*2630*/  USHF.R.U32.HI UR10, URZ, UR11, UR10 ;  /* 0x0000000bff0a7299 */ /* 0x000fc6000801160a */
[----:B------:R-:W-:Y:S01]  /*2640*/  @!UP0 UMOV UR9, UR13 ;  /* 0x0000000d00098c82 */ /* 0x000fe20008000000 */
[----:B------:R-:W-:Y:S02]  /*2650*/  UIMAD UR15, UR14, UR15, UR37 ;  /* 0x0000000f0e0f72a4 */ /* 0x000fe4000f8e0225 */
[----:B------:R-:W-:Y:S02]  /*2660*/  USEL UR10, UR4, UR10, !UP3 ;  /* 0x0000000a040a7287 */ /* 0x000fe4000d800000 */
[----:B------:R-:W-:Y:S02]  /*2670*/  @!UP0 USHF.R.U32.HI UR9, URZ, UR11, UR9 ;  /* 0x0000000bff098299 */ /* 0x000fe40008011609 */
[----:B------:R-:W-:Y:S02]  /*2680*/  UIADD3 UR11, UPT, UPT, -UR10, URZ, URZ ;  /* 0x000000ff0a0b7290 */ /* 0x000fe4000fffe1ff */
[----:B------:R-:W-:Y:S02]  /*2690*/  @!UP0 USEL UR9, UR6, UR9, !UP3 ;  /* 0x0000000906098287 */ /* 0x000fe4000d800000 */
[----:B------:R-:W-:-:S02]  /*26a0*/  UIMAD UR11, UR42, UR11, UR4 ;  /* 0x0000000b2a0b72a4 */ /* 0x000fc4000f8e0204 */
[----:B------:R-:W-:Y:S02]  /*26b0*/  @!UP0 UIADD3 UR10, UPT, UPT, UR10, -UR9, URZ ;  /* 0x800000090a0a8290 */ /* 0x000fe4000fffe0ff */
[----:B------:R-:W-:Y:S02]  /*26c0*/  @!UP0 UIMAD UR9, UR11, UR8, UR9 ;  /* 0x000000080b0982a4 */ /* 0x000fe4000f8e0209 */
[----:B------:R-:W-:Y:S02]  /*26d0*/  @!UP0 UIMAD UR4, UR42, UR10, UR6 ;  /* 0x0000000a2a0482a4 */ /* 0x000fe4000f8e0206 */
[----:B------:R-:W-:Y:S02]  /*26e0*/  UIMAD UR8, UR20, UR12, UR38 ;  /* 0x0000000c140872a4 */ /* 0x000fe4000f8e0226 */
[----:B------:R-:W-:Y:S01]  /*26f0*/  UIMAD UR37, UR4, UR14, UR15 ;  /* 0x0000000e042572a4 */ /* 0x000fe2000f8e020f */
[----:B------:R-:W-:Y:S02]  /*2700*/  @!UP0 UMOV UR6, UR9 ;  /* 0x0000000900068c82 */ /* 0x000fe40008000000 */
[----:B------:R-:W-:-:S12]  /*2710*/  UIMAD UR38, UR6, UR20, UR8 ;  /* 0x00000014062672a4 */ /* 0x000fd8000f8e0208 */
.L_x_41:
[----:B------:R-:W3:Y:S02]  /*2720*/  LDCU UR4, c[0x0][0xb30] ;  /* 0x00016600ff0477ac */ /* 0x000ee40008000800 */
[----:B---3--:R-:W-:-:S09]  /*2730*/  UISETP.NE.AND UP0, UPT, UR4, 0x1, UPT ;  /* 0x000000010400788c */ /* 0x008fd2000bf05270 */
[----:B------:R-:W-:Y:S05]  /*2740*/  BRA.U UP0, `(.L_x_42) ;  /* 0x0000000100447547 */ /* 0x000fea000b800000 */
[----:B------:R-:W3:Y:S01]  /*2750*/  LDCU.128 UR12, c[0x0][0xb10] ;  /* 0x00016200ff0c77ac */ /* 0x000ee20008000c00 */
[----:B------:R-:W4:Y:S01]  /*2760*/  LDCU UR16, c[0x0][0xb0c] ;  /* 0x00016180ff1077ac */ /* 0x000f220008000800 */
[----:B------:R-:W1:Y:S01]  /*2770*/  LDCU UR17, c[0x0][0xb20] ;  /* 0x00016400ff1177ac */ /* 0x000e620008000800 */
[----:B---3--:R-:W-:Y:S02]  /*2780*/  UIMAD.WIDE.U32 UR10, UR38, UR12, URZ ;  /* 0x0000000c260a72a5 */ /* 0x008fe4000f8e00ff */
[----:B------:R-:W-:Y:S02]  /*2790*/  UIMAD.WIDE.U32 UR8, UR37, UR15, URZ ;  /* 0x0000000f250872a5 */ /* 0x000fe4000f8e00ff */
[----:B----4-:R-:W-:Y:S02]  /*27a0*/  UISETP.NE.AND UP2, UPT, UR16, 0x1, UPT ;  /* 0x000000011000788c */ /* 0x010fe4000bf45270 */
[----:B------:R-:W-:Y:S01]  /*27b0*/  UISETP.NE.AND UP0, UPT, UR14, 0x1, UPT ;  /* 0x000000010e00788c */ /* 0x000fe2000bf05270 */
[----:B------:R-:W-:-:S02]  /*27c0*/  UMOV UR6, UR11 ;  /* 0x0000000b00067c82 */ /* 0x000fc40008000000 */
[----:B------:R-:W-:Y:S01]  /*27d0*/  UMOV UR4, UR9 ;  /* 0x0000000900047c82 */ /* 0x000fe20008000000 */
[----:B------:R-:W-:Y:S02]  /*27e0*/  USHF.R.U32.HI UR6, URZ, UR13, UR6 ;  /* 0x0000000dff067299 */ /* 0x000fe40008011606 */
[----:B-1----:R-:W-:Y:S02]  /*27f0*/  USHF.R.U32.HI UR4, URZ, UR17, UR4 ;  /* 0x00000011ff047299 */ /* 0x002fe40008011604 */
[----:B------:R-:W-:Y:S02]  /*2800*/  USEL UR6, UR38, UR6, !UP2 ;  /* 0x0000000626067287 */ /* 0x000fe4000d000000 */
[----:B------:R-:W-:-:S04]  /*2810*/  USEL UR4, UR37, UR4, !UP0 ;  /* 0x0000000425047287 */ /* 0x000fc8000c000000 */
[----:B------:R-:W-:Y:S02]  /*2820*/  UIADD3 UR8, UPT, UPT, UR6, -UR4, URZ ;  /* 0x8000000406087290 */ /* 0x000fe4000fffe0ff */
[----:B------:R-:W-:Y:S02]  /*2830*/  UIADD3 UR4, UPT, UPT, -UR6, UR4, URZ ;  /* 0x0000000406047290 */ /* 0x000fe4000fffe1ff */
[----:B------:R-:W-:Y:S02]  /*2840*/  UIMAD UR37, UR8, UR14, UR37 ;  /* 0x0000000e082572a4 */ /* 0x000fe4000f8e0225 */
[----:B------:R-:W-:-:S12]  /*2850*/  UIMAD UR38, UR4, UR16, UR38 ;  /* 0x00000010042672a4 */ /* 0x000fd8000f8e0226 */
.L_x_42:
[----:B------:R-:W-:Y:S01]  /*2860*/  VIADD R11, R11, 0x1 ;  /* 0x000000010b0b7836 */ /* 0x000fe20000000000 */
[----:B------:R-:W-:Y:S01]  /*2870*/  R2UR UR4, R87 ;  /* 0x00000000570472ca */ /* 0x000fe200000e0000 */
[----:B------:R-:W-:Y:S01]  /*2880*/  UIADD3 UR31, UPT, UPT, UR37, UR59, URZ ;  /* 0x0000003b251f7290 */ /* 0x000fe2000fffe0ff */
[----:B------:R-:W-:Y:S02]  /*2890*/  PLOP3.LUT P1, PT, PT, PT, PT, 0x80, 0x8 ;  /* 0x000000000008781c */ /* 0x000fe40003f2f070 */
[----:B------:R-:W-:-:S04]  /*28a0*/  ISETP.NE.AND P0, PT, R11, 0x2, PT ;  /* 0x000000020b00780c */ /* 0x000fc80003f05270 */
[----:B------:R-:W-:Y:S02]  /*28b0*/  SEL R3, RZ, 0x1, P0 ;  /* 0x00000001ff037807 */ /* 0x000fe40000000000 */
[----:B------:R-:W-:Y:S02]  /*28c0*/  SEL R11, R11, RZ, P0 ;  /* 0x000000ff0b0b7207 */ /* 0x000fe40000000000 */
[----:B------:R-:W-:Y:S01]  /*28d0*/  LOP3.LUT R10, R10, R3, RZ, 0x3c, !PT ;  /* 0x000000030a0a7212 */ /* 0x000fe200078e3cff */
[----:B------:R-:W-:Y:S01]  /*28e0*/  UIADD3 UR30, UPT, UPT, UR38, UR4, URZ ;  /* 0x00000004261e7290 */ /* 0x000fe2000fffe0ff */
[----:B------:R-:W-:Y:S11]  /*28f0*/  BRA.U UP1, `(.L_x_43) ;  /* 0xfffffff101587547 */ /* 0x000ff6000b83ffff */
[----:B------:R-:W-:Y:S01]  /*2900*/  UIADD3 UR7, UPT, UPT, UR7, 0xa0, URZ ;  /* 0x000000a007077890 */ /* 0x000fe2000fffe0ff */
[----:B------:R-:W-:-:S03]  /*2910*/  SHF.L.U32 R3, R12, 0x1f, RZ ;  /* 0x0000001f0c037819 */ /* 0x000fc600000006ff */
[----:B------:R-:W-:-:S09]  /*2920*/  ULEA UR4, UR5, UR7, 0x3 ;  /* 0x0000000705047291 */ /* 0x000fd2000f8e18ff */
[----:B------:R-:W3:Y:S02]  /*2930*/  SYNCS.PHASECHK.TRANS64.TRYWAIT P0, [UR4], R3 ;  /* 0x00000003ff0075a7 */ /* 0x000ee40008001104 */
[----:B---3--:R-:W-:Y:S05]  /*2940*/  @!P0 BRA `(.L_x_44) ;  /* 0x00000078005c8947 */ /* 0x008fea0003800000 */
.L_x_154:
[----:B------:R-:W-:-:S04]  /*2950*/  UIADD3 UR4, UPT, UPT, UR5, 0x1, URZ ;  /* 0x0000000105047890 */ /* 0x000fc8000fffe0ff */
[----:B------:R-:W-:-:S04]  /*2960*/  UISETP.NE.AND UP0, UPT, UR4, 0x14, UPT ;  /* 0x000000140400788c */ /* 0x000fc8000bf05270 */
[----:B------:R-:W-:Y:S02]  /*2970*/  USEL UR6, URZ, 0x1, UP0 ;  /* 0x00000001ff067887 */ /* 0x000fe40008000000 */
[----:B------:R-:W-:-:S04]  /*2980*/  USEL UR4, UR4, URZ, UP0 ;  /* 0x000000ff04047287 */ /* 0x000fc80008000000 */
[----:B------:R-:W-:Y:S01]  /*2990*/  ULEA UR5, UR4, UR7, 0x3 ;  /* 0x0000000704057291 */ /* 0x000fe2000f8e18ff */
[----:B------:R-:W-:-:S04]  /*29a0*/  LOP3.LUT R2, R12, UR6, RZ, 0x3c, !PT ;  /* 0x000000060c027c12 */ /* 0x000fc8000f8e3cff */
[----:B-1----:R-:W-:-:S04]  /*29b0*/  SHF.L.U32 R3, R2, 0x1f, RZ ;  /* 0x0000001f02037819 */ /* 0x002fc800000006ff */
[----:B------:R-:W1:Y:S02]  /*29c0*/  SYNCS.PHASECHK.TRANS64.TRYWAIT P0, [UR5], R3 ;  /* 0x00000003ff0075a7 */ /* 0x000e640008001105 */
[----:B-1----:R-:W-:Y:S05]  /*29d0*/  @!P0 BRA `(.L_x_45) ;  /* 0x0000007800508947 */ /* 0x002fea0003800000 */
.L_x_156:
        /* <DEDUP_REMOVED lines=9> */
.L_x_158:
        /* <DEDUP_REMOVED lines=9> */
.L_x_160:
        /* <DEDUP_REMOVED lines=9> */
.L_x_162:
        /* <DEDUP_REMOVED lines=9> */
.L_x_164:
        /* <DEDUP_REMOVED lines=9> */
.L_x_166:
        /* <DEDUP_REMOVED lines=9> */
.L_x_168:
        /* <DEDUP_REMOVED lines=9> */
.L_x_170:
        /* <DEDUP_REMOVED lines=9> */
.L_x_172:
        /* <DEDUP_REMOVED lines=9> */
.L_x_174:
        /* <DEDUP_REMOVED lines=9> */
.L_x_176:
        /* <DEDUP_REMOVED lines=9> */
.L_x_178:
        /* <DEDUP_REMOVED lines=9> */
.L_x_180:
        /* <DEDUP_REMOVED lines=9> */
.L_x_182:
        /* <DEDUP_REMOVED lines=9> */
.L_x_184:
        /* <DEDUP_REMOVED lines=9> */
.L_x_186:
        /* <DEDUP_REMOVED lines=9> */
.L_x_188:
        /* <DEDUP_REMOVED lines=9> */
.L_x_190:
[----:B------:R-:W-:-:S04]  /*3370*/  UIADD3 UR4, UPT, UPT, UR4, 0x1, URZ ;  /* 0x0000000104047890 */ /* 0x000fc8000fffe0ff */
[----:B------:R-:W-:-:S04]  /*3380*/  UISETP.NE.AND UP0, UPT, UR4, 0x14, UPT ;  /* 0x000000140400788c */ /* 0x000fc8000bf05270 */
[----:B------:R-:W-:Y:S02]  /*3390*/  USEL UR5, URZ, 0x1, UP0 ;  /* 0x00000001ff057887 */ /* 0x000fe40008000000 */
[----:B------:R-:W-:-:S04]  /*33a0*/  USEL UR4, UR4, URZ, UP0 ;  /* 0x000000ff04047287 */ /* 0x000fc80008000000 */
[----:B------:R-:W-:Y:S01]  /*33b0*/  ULEA UR4, UR4, UR7, 0x3 ;  /* 0x0000000704047291 */ /* 0x000fe2000f8e18ff */
[----:B-1----:R-:W-:-:S04]  /*33c0*/  LOP3.LUT R3, R2, UR5, RZ, 0x3c, !PT ;  /* 0x0000000502037c12 */ /* 0x002fc8000f8e3cff */
[----:B------:R-:W-:Y:S01]  /*33d0*/  SHF.L.U32 R3, R3, 0x1f, RZ ;  /* 0x0000001f03037819 */ /* 0x000fe200000006ff */
[----:B------:R-:W-:-:S07]  /*33e0*/  IMAD.U32 R0, RZ, RZ, UR4 ;  /* 0x00000004ff007e24 */ /* 0x000fce000f8e00ff */
.L_x_63:
[----:B-1----:R1:W3:Y:S02]  /*33f0*/  SYNCS.PHASECHK.TRANS64.TRYWAIT P0, [R0+URZ], R3 ;  /* 0x00000003000075a7 */ /* 0x0022e400080011ff */
[----:B---3--:R-:W-:Y:S05]  /*3400*/  @!P0 NANOSLEEP.SYNCS 0x989680 ;  /* 0x009896800000895d */ /* 0x008fea0003900000 */
[----:B------:R-:W3:Y:S02]  /*3410*/  @!P0 SYNCS.PHASECHK.TRANS64 P0, [R0+URZ], R3 ;  /* 0x00000003000085a7 */ /* 0x000ee400080010ff */
[----:B--23--:R-:W-:Y:S05]  /*3420*/  @P0 EXIT ;  /* 0x000000000000094d */ /* 0x00cfea0003800000 */
[----:B------:R-:W-:Y:S05]  /*3430*/  BRA `(.L_x_63) ;  /* 0xfffffffc00ec7947 */ /* 0x000fea000383ffff */
.L_x_23:
[----:B------:R-:W2:Y:S02]  /*3440*/  S2UR UR4, SR_CgaCtaId ;  /* 0x00000000000479c3 */ /* 0x000ea40000008800 */
[----:B--2---:R-:W-:-:S04]  /*3450*/  UISETP.NE.AND UP0, UPT, UR4, URZ, UPT ;  /* 0x000000ff0400728c */ /* 0x004fc8000bf05270 */
[----:B------:R-:W-:-:S09]  /*3460*/  UISETP.NE.OR UP0, UPT, UR18, 0x1, UP0 ;  /* 0x000000011200788c */ /* 0x000fd20008705670 */
[----:B------:R-:W-:Y:S05]  /*3470*/  BRA.U UP0, `(.L_x_64) ;  /* 0x00000005004c7547 */ /* 0x000fea000b800000 */
[----:B------:R-:W2:Y:S01]  /*3480*/  S2UR UR5, SR_CgaCtaId ;  /* 0x00000000000579c3 */ /* 0x000ea20000008800 */
[----:B------:R-:W-:Y:S01]  /*3490*/  UMOV UR4, 0x400 ;  /* 0x0000040000047882 */ /* 0x000fe20000000000 */
[----:B------:R-:W-:Y:S01]  /*34a0*/  ISETP.GE.U32.AND P2, PT, R0, 0x2, PT ;  /* 0x000000020000780c */ /* 0x000fe20003f46070 */
[----:B------:R-:W-:Y:S01]  /*34b0*/  IMAD.MOV.U32 R12, RZ, RZ, 0x1 ;  /* 0x00000001ff0c7424 */ /* 0x000fe200078e00ff */
[----:B------:R-:W-:Y:S02]  /*34c0*/  CS2R R10, SRZ ;  /* 0x00000000000a7805 */ /* 0x000fe4000001ff00 */
[----:B------:R-:W-:Y:S01]  /*34d0*/  CS2R R8, SRZ ;  /* 0x0000000000087805 */ /* 0x000fe2000001ff00 */
[----:B--2---:R-:W-:-:S03]  /*34e0*/  ULEA UR6, UR5, UR4, 0x18 ;  /* 0x0000000405067291 */ /* 0x004fc6000f8ec0ff */
[----:B------:R-:W-:-:S09]  /*34f0*/  UMOV UR5, URZ ;  /* 0x000000ff00057c82 */ /* 0x000fd20008000000 */
.L_x_68:
[----:B------:R-:W-:Y:S02]  /*3500*/  LEA R2, R8, UR6, 0x3 ;  /* 0x0000000608027c11 */ /* 0x000fe4000f8e18ff */
[----:B------:R-:W-:-:S03]  /*3510*/  SHF.L.U32 R5, R9, 0x1f, RZ ;  /* 0x0000001f09057819 */ /* 0x000fc600000006ff */
[----:B------:R-:W-:Y:S01]  /*3520*/  VIADD R4, R2, 0x200 ;  /* 0x0000020002047836 */ /* 0x000fe20000000000 */
[----:B------:R-:W2:Y:S02]  /*3530*/  SYNCS.PHASECHK.TRANS64.TRYWAIT P0, [R2+URZ+0x1f0], R5 ;  /* 0x0001f005020075a7 */ /* 0x000ea400080011ff */
[----:B--2---:R-:W-:Y:S05]  /*3540*/  @!P0 BRA `(.L_x_65) ;  /* 0x0000007400248947 */ /* 0x004fea0003800000 */
.L_x_191:
[----:B------:R-:W-:Y:S01]  /*3550*/  ULEA UR4, UR5, UR6, 0x3 ;  /* 0x0000000605047291 */ /* 0x000fe2000f8e18ff */
[----:B------:R-:W-:Y:S02]  /*3560*/  PRMT R4, RZ, 0x654, R4 ;  /* 0x00000654ff047816 */ /* 0x000fe40000000004 */
[----:B--2---:R-:W-:Y:S01]  /*3570*/  SHF.L.U32 R5, R12, 0x1f, RZ ;  /* 0x0000001f0c057819 */ /* 0x004fe200000006ff */
[----:B------:R-:W-:Y:S01]  /*3580*/  UIADD3 UR7, UPT, UPT, UR4, 0x190, URZ ;  /* 0x0000019004077890 */ /* 0x000fe2000fffe0ff */
[----:B------:R2:W-:Y:S05]  /*3590*/  SYNCS.ARRIVE.TRANS64.RED.A1T0 RZ, [R4+URZ], RZ ;  /* 0x000000ff04ff79a7 */ /* 0x0005ea00081004ff */
[----:B------:R-:W-:Y:S01]  /*35a0*/  IMAD.U32 R7, RZ, RZ, UR7 ;  /* 0x00000007ff077e24 */ /* 0x000fe2000f8e00ff */
[----:B------:R-:W3:Y:S04]  /*35b0*/  SYNCS.PHASECHK.TRANS64.TRYWAIT P0, [UR4+0x1a0], R5 ;  /* 0x0001a005ff0075a7 */ /* 0x000ee80008001104 */
[----:B------:R-:W-:Y:S01]  /*35c0*/  PRMT R6, R0, 0x654, R7 ;  /* 0x0000065400067816 */ /* 0x000fe20000000007 */
[----:B--2---:R-:W-:Y:S01]  /*35d0*/  @!P2 IMAD.MOV.U32 R4, RZ, RZ, 0x10 ;  /* 0x00000010ff04a424 */ /* 0x004fe200078e00ff */
[----:B---3--:R-:W-:Y:S06]  /*35e0*/  @!P0 BRA `(.L_x_66) ;  /* 0x0000007400108947 */ /* 0x008fec0003800000 */
.L_x_193:
[----:B------:R-:W-:Y:S01]  /*35f0*/  ULEA UR8, UR5, UR6, 0x4 ;  /* 0x0000000605087291 */ /* 0x000fe2000f8e20ff */
[----:B------:R-:W-:Y:S01]  /*3600*/  SEL R3, R6, R3, !P2 ;  /* 0x0000000306037207 */ /* 0x000fe20005000000 */
[----:B------:R-:W-:Y:S01]  /*3610*/  UIADD3 UR9, UPT, UPT, UR4, 0x190, URZ ;  /* 0x0000019004097890 */ /* 0x000fe2000fffe0ff */
[----:B--2---:R-:W-:Y:S01]  /*3620*/  LEA R2, R11, UR6, 0x3 ;  /* 0x000000060b027c11 */ /* 0x004fe2000f8e18ff */
[----:B------:R-:W-:Y:S01]  /*3630*/  UIADD3 UR8, UPT, UPT, UR8, 0x220, URZ ;  /* 0x0000022008087890 */ /* 0x000fe2000fffe0ff */
[----:B------:R-:W-:Y:S01]  /*3640*/  SHF.L.U32 R5, R10, 0x1f, RZ ;  /* 0x0000001f0a057819 */ /* 0x000fe200000006ff */
[----:B------:R2:W-:Y:S01]  /*3650*/  @!P2 SYNCS.ARRIVE.TRANS64.RED RZ, [R3+URZ], R4 ;  /* 0x0000000403ffa9a7 */ /* 0x0005e200080004ff */
[----:B------:R-:W-:Y:S01]  /*3660*/  UIADD3 UR4, UPT, UPT, UR5, 0x1, URZ ;  /* 0x0000000105047890 */ /* 0x000fe2000fffe0ff */
[----:B------:R-:W-:-:S03]  /*3670*/  VIADD R8, R8, 0x1 ;  /* 0x0000000108087836 */ /* 0x000fc60000000000 */
[----:B------:R-:W-:Y:S02]  /*3680*/  UISETP.NE.AND UP0, UPT, UR4, 0x2, UPT ;  /* 0x000000020400788c */ /* 0x000fe4000bf05270 */
[----:B------:R-:W-:Y:S06]  /*3690*/  UGETNEXTWORKID.BROADCAST [UR8], [UR9] ;  /* 0x00000000080073ca */ /* 0x000fec0008000100 */
[----:B------:R-:W-:Y:S01]  /*36a0*/  USEL UR7, URZ, 0x1, UP0 ;  /* 0x00000001ff077887 */ /* 0x000fe20008000000 */
[----:B------:R-:W-:Y:S01]  /*36b0*/  ISETP.NE.AND P0, PT, R8, 0x2, PT ;  /* 0x000000020800780c */ /* 0x000fe20003f05270 */
[----:B------:R-:W-:Y:S01]  /*36c0*/  USEL UR5, UR4, URZ, UP0 ;  /* 0x000000ff04057287 */ /* 0x000fe20008000000 */
[----:B------:R-:W3:Y:S03]  /*36d0*/  SYNCS.PHASECHK.TRANS64.TRYWAIT P1, [R2+URZ+0x190], R5 ;  /* 0x00019005020075a7 */ /* 0x000ee600080211ff */
[----:B------:R-:W-:Y:S01]  /*36e0*/  LOP3.LUT R12, R12, UR7, RZ, 0x3c, !PT ;  /* 0x000000070c0c7c12 */ /* 0x000fe2000f8e3cff */
[----:B--23--:R-:W-:Y:S07]  /*36f0*/  @!P1 BRA `(.L_x_67) ;  /* 0x0000007000e49947 */ /* 0x00cfee0003800000 */
.L_x_194:
[C---:B------:R-:W-:Y:S01]  /*3700*/  LEA R4, R11.reuse, UR6, 0x4 ;  /* 0x000000060b047c11 */ /* 0x040fe2000f8e20ff */
[----:B--2---:R-:W-:Y:S01]  /*3710*/  VIADD R2, R2, 0x1a0 ;  /* 0x000001a002027836 */ /* 0x004fe20000000000 */
[----:B------:R-:W-:Y:S01]  /*3720*/  SEL R8, R8, RZ, P0 ;  /* 0x000000ff08087207 */ /* 0x000fe20000000000 */
[----:B------:R-:W-:-:S03]  /*3730*/  VIADD R11, R11, 0x1 ;  /* 0x000000010b0b7836 */ /* 0x000fc60000000000 */
[----:B------:R-:W2:Y:S01]  /*3740*/  LDS.128 R4, [R4+0x220] ;  /* 0x0002200004047984 */ /* 0x000ea20000000c00 */
[----:B------:R-:W-:Y:S02]  /*3750*/  PRMT R2, RZ, 0x654, R2 ;  /* 0x00000654ff027816 */ /* 0x000fe40000000002 */
[C---:B------:R-:W-:Y:S01]  /*3760*/  ISETP.NE.AND P1, PT, R11.reuse, 0x2, PT ;  /* 0x000000020b00780c */ /* 0x040fe20003f25270 */
[----:B------:R-:W-:Y:S01]  /*3770*/  @!PT LDS RZ, [RZ] ;  /* 0x00000000fffff984 */ /* 0x000fe20000000800 */
[----:B------:R-:W-:Y:S01]  /*3780*/  @!PT LDS RZ, [RZ] ;  /* 0x00000000fffff984 */ /* 0x000fe20000000800 */
[----:B------:R-:W-:Y:S01]  /*3790*/  @!PT LDS RZ, [RZ] ;  /* 0x00000000fffff984 */ /* 0x000fe20000000800 */
[----:B------:R-:W-:Y:S01]  /*37a0*/  @!PT LDS RZ, [RZ] ;  /* 0x00000000fffff984 */ /* 0x000fe20000000800 */
[----:B------:R3:W-:Y:S06]  /*37b0*/  MEMBAR.ALL.CTA ;  /* 0x0000000000007992 */ /* 0x0007ec0000008000 */
[----:B---3--:R-:W3:Y:S01]  /*37c0*/  FENCE.VIEW.ASYNC.S ;  /* 0x00000000000073c6 */ /* 0x008ee20000000000 */
[----:B------:R-:W-:Y:S01]  /*37d0*/  SEL R11, R11, RZ, P1 ;  /* 0x000000ff0b0b7207 */ /* 0x000fe20000800000 */
[----:B---3--:R3:W-:Y:S01]  /*37e0*/  SYNCS.ARRIVE.TRANS64.RED.A1T0 RZ, [R2+URZ], RZ ;  /* 0x000000ff02ff79a7 */ /* 0x0087e200081004ff */
[----:B--2---:R-:W-:-:S02]  /*37f0*/  LOP3.LUT P3, RZ, R6, 0x1, RZ, 0xc0, !PT ;  /* 0x0000000106ff7812 */ /* 0x004fc4000786c0ff */
[----:B------:R-:W-:-:S04]  /*3800*/  SEL R5, RZ, 0x1, P1 ;  /* 0x00000001ff057807 */ /* 0x000fc80000800000 */
[----:B------:R-:W-:Y:S02]  /*3810*/  LOP3.LUT R10, R10, R5, RZ, 0x3c, !PT ;  /* 0x000000050a0a7212 */ /* 0x000fe400078e3cff */
[----:B---3--:R-:W-:-:S04]  /*3820*/  SEL R2, RZ, 0x1, P0 ;  /* 0x00000001ff027807 */ /* 0x008fc80000000000 */
[----:B------:R-:W-:Y:S01]  /*3830*/  LOP3.LUT R9, R9, R2, RZ, 0x3c, !PT ;  /* 0x0000000209097212 */ /* 0x000fe200078e3cff */
[----:B------:R-:W-:Y:S06]  /*3840*/  @P3 BRA `(.L_x_68) ;  /* 0xfffffffc002c3947 */ /* 0x000fec000383ffff */
[----:B------:R-:W-:Y:S01]  /*3850*/  ULEA UR4, UR5, UR6, 0x3 ;  /* 0x0000000605047291 */ /* 0x000fe2000f8e18ff */
[----:B------:R-:W-:-:S08]  /*3860*/  SHF.L.U32 R3, R12, 0x1f, RZ ;  /* 0x0000001f0c037819 */ /* 0x000fd000000006ff */
[----:B------:R-:W2:Y:S02]  /*3870*/  SYNCS.PHASECHK.TRANS64 P0, [UR4+0x1a0], R3 ;  /* 0x0001a003ff0075a7 */ /* 0x000ea40008001004 */
[----:B--2---:R-:W-:Y:S05]  /*3880*/  @P0 BRA `(.L_x_69) ;  /* 0x0000000000080947 */ /* 0x004fea0003800000 */
[----:B------:R-:W2:Y:S02]  /*3890*/  SYNCS.PHASECHK.TRANS64.TRYWAIT P0, [UR4+0x1a0], R3 ;  /* 0x0001a003ff0075a7 */ /* 0x000ea40008001104 */
[----:B--2---:R-:W-:Y:S05]  /*38a0*/  @!P0 BRA `(.L_x_70) ;  /* 0x00000070008c8947 */ /* 0x004fea0003800000 */
.L_x_69:
[----:B------:R-:W-:-:S04]  /*38b0*/  UIADD3 UR7, UPT, UPT, UR5, 0x1, URZ ;  /* 0x0000000105077890 */ /* 0x000fc8000fffe0ff */
[----:B------:R-:W-:-:S04]  /*38c0*/  UISETP.NE.AND UP0, UPT, UR7, 0x2, UPT ;  /* 0x000000020700788c */ /* 0x000fc8000bf05270 */
[----:B------:R-:W-:Y:S02]  /*38d0*/  USEL UR8, URZ, 0x1, UP0 ;  /* 0x00000001ff087887 */ /* 0x000fe40008000000 */
[----:B------:R-:W-:-:S04]  /*38e0*/  USEL UR7, UR7, URZ, UP0 ;  /* 0x000000ff07077287 */ /* 0x000fc80008000000 */
[----:B------:R-:W-:Y:S01]  /*38f0*/  ULEA UR7, UR7, UR6, 0x3 ;  /* 0x0000000607077291 */ /* 0x000fe2000f8e18ff */
[----:B--2---:R-:W-:-:S04]  /*3900*/  LOP3.LUT R3, R12, UR8, RZ, 0x3c, !PT ;  /* 0x000000080c037c12 */ /* 0x004fc8000f8e3cff */
[----:B------:R-:W-:-:S04]  /*3910*/  SHF.L.U32 R0, R3, 0x1f, RZ ;  /* 0x0000001f03007819 */ /* 0x000fc800000006ff */
[----:B------:R-:W2:Y:S02]  /*3920*/  SYNCS.PHASECHK.TRANS64 P0, [UR7+0x1a0], R0 ;  /* 0x0001a000ff0075a7 */ /* 0x000ea40008001007 */
[----:B-12---:R-:W-:Y:S05]  /*3930*/  @P0 EXIT ;  /* 0x000000000000094d */ /* 0x006fea0003800000 */
[----:B------:R-:W-:Y:S02]  /*3940*/  SHF.L.U32 R3, R3, 0x1f, RZ ;  /* 0x0000001f03037819 */ /* 0x000fe400000006ff */
[----:B------:R-:W-:-:S07]  /*3950*/  MOV R0, UR7 ;  /* 0x0000000700007c02 */ /* 0x000fce0008000f00 */
.L_x_71:
[----:B-1----:R1:W2:Y:S02]  /*3960*/  SYNCS.PHASECHK.TRANS64.TRYWAIT P0, [R0+URZ+0x1a0], R3 ;  /* 0x0001a003000075a7 */ /* 0x0022a400080011ff */
[----:B--2---:R-:W-:Y:S05]  /*3970*/  @!P0 NANOSLEEP.SYNCS 0x989680 ;  /* 0x009896800000895d */ /* 0x004fea0003900000 */
[----:B------:R-:W2:Y:S02]  /*3980*/  @!P0 SYNCS.PHASECHK.TRANS64 P0, [R0+URZ+0x1a0], R3 ;  /* 0x0001a003000085a7 */ /* 0x000ea400080010ff */
[----:B--2---:R-:W-:Y:S05]  /*3990*/  @P0 EXIT ;  /* 0x000000000000094d */ /* 0x004fea0003800000 */
[----:B------:R-:W-:Y:S05]  /*39a0*/  BRA `(.L_x_71) ;  /* 0xfffffffc00ec7947 */ /* 0x000fea000383ffff */
.L_x_64:
[----:B------:R-:W-:Y:S05]  /*39b0*/  BRA.U UP5, `(.L_x_72) ;  /* 0x0000000d05847547 */ /* 0x000fea000b800000 */
[----:B------:R-:W2:Y:S01]  /*39c0*/  S2UR UR7, SR_CgaCtaId ;  /* 0x00000000000779c3 */ /* 0x000ea20000008800 */
[----:B------:R-:W-:Y:S01]  /*39d0*/  UMOV UR4, 0x40 ;  /* 0x0000004000047882 */ /* 0x000fe20000000000 */
[----:B------:R-:W-:Y:S01]  /*39e0*/  NOP ;  /* 0x0000000000007918 */ /* 0x000fe20000000000 */
[----:B------:R-:W-:Y:S01]  /*39f0*/  UMOV UR6, 0x400 ;  /* 0x0000040000067882 */ /* 0x000fe20000000000 */
[----:B--2---:R-:W-:Y:S02]  /*3a00*/  ULEA UR5, UR7, UR4, 0x18 ;  /* 0x0000000407057291 */ /* 0x004fe4000f8ec0ff */
[----:B------:R-:W-:-:S07]  /*3a10*/  ULEA UR6, UR7, UR6, 0x18 ;  /* 0x0000000607067291 */ /* 0x000fce000f8ec0ff */
[----:B------:R-:W2:Y:S02]  /*3a20*/  LDS.U8 R0, [UR5+0x1c] ;  /* 0x00001c05ff007984 */ /* 0x000ea40008000000 */
[----:B--2---:R-:W-:-:S13]  /*3a30*/  ISETP.NE.AND P0, PT, R0, RZ, PT ;  /* 0x000000ff0000720c */ /* 0x004fda0003f05270 */
[----:B------:R-:W-:Y:S05]  /*3a40*/  @P0 BRA `(.L_x_73) ;  /* 0x0000000000580947 */ /* 0x000fea0003800000 */
[----:B------:R-:W-:-:S13]  /*3a50*/  ELECT P0, URZ, PT ;  /* 0x0000000000ff782f */ /* 0x000fda0003800000 */
[----:B------:R-:W-:Y:S05]  /*3a60*/  @!P0 BRA `(.L_x_74) ;  /* 0x0000000000608947 */ /* 0x000fea0003800000 */
[----:B------:R-:W-:Y:S01]  /*3a70*/  UMOV UR4, 0x10 ;  /* 0x0000001000047882 */ /* 0x000fe20000000000 */
[----:B------:R-:W-:Y:S01]  /*3a80*/  HFMA2 R0, -RZ, RZ, 0, 5.9604644775390625e-08 ;  /* 0x00000001ff007431 */ /* 0x000fe200000001ff */
[----:B------:R-:W-:-:S03]  /*3a90*/  MOV R3, 0xffff ;  /* 0x0000ffff00037802 */ /* 0x000fc60000000f00 */
[----:B------:R-:W-:Y:S04]  /*3aa0*/  DEPBAR.LE SB2, 0x36 ;  /* 0x0000ad800000791a */ /* 0x000fe80000000000 */
[----:B------:R-:W2:Y:S02]  /*3ab0*/  UTCATOMSWS.FIND_AND_SET.ALIGN UP0, UR4, UR4 ;  /* 0x00000004000475e3 */ /* 0x000ea40008000800 */
[----:B--2---:R-:W-:Y:S01]  /*3ac0*/  MOV R4, UR4 ;  /* 0x0000000400047c02 */ /* 0x004fe20008000f00 */
[----:B------:R-:W-:Y:S06]  /*3ad0*/  BRA.U UP0, `(.L_x_75) ;  /* 0x0000000100187547 */ /* 0x000fec000b800000 */
.L_x_76:
[----:B------:R-:W-:Y:S05]  /*3ae0*/  NANOSLEEP 0x64 ;  /* 0x000000640000795d */ /* 0x000fea0003800000 */
[----:B------:R-:W-:-:S05]  /*3af0*/  UMOV UR4, 0x10 ;  /* 0x0000001000047882 */ /* 0x000fca0000000000 */
[----:B------:R-:W-:Y:S04]  /*3b00*/  DEPBAR.LE SB2, 0x36 ;  /* 0x0000ad800000791a */ /* 0x000fe80000000000 */
[----:B------:R-:W2:Y:S02]  /*3b10*/  UTCATOMSWS.FIND_AND_SET.ALIGN UP0, UR4, UR4 ;  /* 0x00000004000475e3 */ /* 0x000ea40008000800 */
[----:B--2---:R-:W-:Y:S01]  /*3b20*/  MOV R4, UR4 ;  /* 0x0000000400047c02 */ /* 0x004fe20008000f00 */
[----:B------:R-:W-:Y:S05]  /*3b30*/  BRA.U !UP0, `(.L_x_76) ;  /* 0xfffffffd08e87547 */ /* 0x000fea000b83ffff */
.L_x_75:
[-C--:B------:R-:W-:Y:S02]  /*3b40*/  SHF.L.U32 R3, R3, R4.reuse, RZ ;  /* 0x0000000403037219 */ /* 0x080fe400000006ff */
[----:B------:R-:W-:Y:S01]  /*3b50*/  SHF.L.U32 R0, R0, R4, RZ ;  /* 0x0000000400007219 */ /* 0x000fe200000006ff */
[----:B------:R-:W-:Y:S02]  /*3b60*/  IMAD.SHL.U32 R4, R4, 0x20, RZ ;  /* 0x0000002004047824 */ /* 0x000fe400078e00ff */
[----:B------:R2:W-:Y:S04]  /*3b70*/  ATOMS.OR RZ, [UR5+0x14], R3 ;  /* 0x00001403ffff798c */ /* 0x0005e8000b000005 */
[----:B------:R2:W-:Y:S04]  /*3b80*/  ATOMS.OR RZ, [UR5+0x18], R0 ;  /* 0x00001800ffff798c */ /* 0x0005e8000b000005 */
[----:B------:R2:W-:Y:S01]  /*3b90*/  STS [UR6+0x240], R4 ;  /* 0x00024004ff007988 */ /* 0x0005e20008000806 */
[----:B------:R-:W-:Y:S05]  /*3ba0*/  BRA `(.L_x_74) ;  /* 0x0000000000107947 */ /* 0x000fea0003800000 */
.L_x_73:
[----:B------:R-:W-:Y:S02]  /*3bb0*/  MOV R0, 0xffffffff ;  /* 0xffffffff00007802 */ /* 0x000fe40000000f00 */
[----:B------:R-:W-:-:S03]  /*3bc0*/  MOV R4, 0x3bf0 ;  /* 0x00003bf000047802 */ /* 0x000fc60000000f00 */
[----:B------:R2:W-:Y:S04]  /*3bd0*/  STS [UR6+0x240], R0 ;  /* 0x00024000ff007988 */ /* 0x0005e80008000806 */
[----:B-12--5:R-:W-:Y:S05]  /*3be0*/  CALL.REL.NOINC `($__internal_1_$__cuda_sm10x_tcgen05_guardrail_trap_phase_invalid_during_alloc) ;  /* 0x0000007400d07944 */ /* 0x026fea0003c00000 */
.L_x_74:
[----:B------:R-:W-:Y:S05]  /*3bf0*/  WARPSYNC.ALL ;  /* 0x0000000000007948 */ /* 0x000fea0003800000 */
[----:B------:R-:W3:Y:S01]  /*3c00*/  S2UR UR4, SR_CgaCtaId ;  /* 0x00000000000479c3 */ /* 0x000ee20000008800 */
[----:B------:R-:W-:Y:S01]  /*3c10*/  UMOV UR13, 0x400 ;  /* 0x00000400000d7882 */ /* 0x000fe20000000000 */
[----:B------:R-:W-:-:S06]  /*3c20*/  NOP ;  /* 0x0000000000007918 */ /* 0x000fcc0000000000 */
[----:B------:R-:W-:Y:S06]  /*3c30*/  BAR.ARV 0x6, 0xa0 ;  /* 0x0182800000007b1d */ /* 0x000fec0000002000 */
[----:B------:R-:W4:Y:S01]  /*3c40*/  LDCU UR5, c[0x0][0x38c] ;  /* 0x00007180ff0577ac */ /* 0x000f220008000800 */
[----:B------:R-:W-:Y:S01]  /*3c50*/  LOP3.LUT R2, R2, 0xffff, RZ, 0xc0, !PT ;  /* 0x0000ffff02027812 */ /* 0x000fe200078ec0ff */
[----:B------:R-:W-:Y:S01]  /*3c60*/  IMAD.MOV.U32 R11, RZ, RZ, 0x1 ;  /* 0x00000001ff0b7424 */ /* 0x000fe200078e00ff */
[----:B------:R-:W-:Y:S01]  /*3c70*/  CS2R R8, SRZ ;  /* 0x0000000000087805 */ /* 0x000fe2000001ff00 */
[----:B------:R-:W1:Y:S01]  /*3c80*/  LDCU UR8, c[0x0][0x38c] ;  /* 0x00007180ff0877ac */ /* 0x000e620008000800 */
[----:B------:R-:W-:Y:S01]  /*3c90*/  R2UR UR15, R2 ;  /* 0x00000000020f72ca */ /* 0x000fe200000e0000 */
[----:B------:R-:W-:Y:S01]  /*3ca0*/  IMAD.MOV.U32 R10, RZ, RZ, RZ ;  /* 0x000000ffff0a7224 */ /* 0x000fe200078e00ff */
[----:B------:R-:W-:Y:S01]  /*3cb0*/  UMOV UR18, URZ ;  /* 0x000000ff00127c82 */ /* 0x000fe20008000000 */
[----:B------:R-:W-:Y:S01]  /*3cc0*/  UMOV UR10, URZ ;  /* 0x000000ff000a7c82 */ /* 0x000fe20008000000 */
[----:B---3--:R-:W-:Y:S01]  /*3cd0*/  ULEA UR13, UR4, UR13, 0x18 ;  /* 0x0000000d040d7291 */ /* 0x008fe2000f8ec0ff */
[----:B------:R-:W-:Y:S01]  /*3ce0*/  UMOV UR20, 0x0 ;  /* 0x0000000000147882 */ /* 0x000fe20000000000 */
[----:B------:R-:W-:-:S02]  /*3cf0*/  UMOV UR21, 0x4400010 ;  /* 0x0440001000157882 */ /* 0x000fc40000000000 */
[----:B------:R-:W-:Y:S02]  /*3d00*/  UIADD3 UR6, UPT, UPT, UR13, 0x6600, URZ ;  /* 0x000066000d067890 */ /* 0x000fe4000fffe0ff */
[----:B------:R-:W-:Y:S02]  /*3d10*/  UIADD3 UR7, UPT, UPT, UR13, 0x10600, URZ ;  /* 0x000106000d077890 */ /* 0x000fe4000fffe0ff */
[----:B----4-:R-:W-:Y:S01]  /*3d20*/  UIADD3 UR5, UPT, UPT, UR5, 0x1f, URZ ;  /* 0x0000001f05057890 */ /* 0x010fe2000fffe0ff */
[----:B--2---:R-:W2:Y:S01]  /*3d30*/  LDS R0, [UR13+0x240] ;  /* 0x0002400dff007984 */ /* 0x004ea20008000800 */
[----:B------:R-:W-:Y:S02]  /*3d40*/  USHF.R.U32.HI UR6, URZ, 0x4, UR6 ;  /* 0x00000004ff067899 */ /* 0x000fe40008011606 */
[----:B------:R-:W-:Y:S02]  /*3d50*/  USHF.R.S32.HI UR4, URZ, 0x1f, UR5 ;  /* 0x0000001fff047899 */ /* 0x000fe40008011405 */
[----:B------:R-:W-:-:S02]  /*3d60*/  ULOP3.LUT UR6, UR6, 0x3fff, URZ, 0xc0, !UPT ;  /* 0x00003fff06067892 */ /* 0x000fc4000f8ec0ff */
[----:B------:R-:W-:Y:S02]  /*3d70*/  ULEA.HI UR4, UR4, UR5, URZ, 0x5 ;  /* 0x0000000504047291 */ /* 0x000fe4000f8f28ff */
[----:B------:R-:W-:Y:S02]  /*3d80*/  USHF.R.U32.HI UR5, URZ, 0x4, UR7 ;  /* 0x00000004ff057899 */ /* 0x000fe40008011607 */
[----:B------:R-:W-:Y:S02]  /*3d90*/  USHF.R.S32.HI UR22, URZ, 0x5, UR4 ;  /* 0x00000005ff167899 */ /* 0x000fe40008011404 */
[----:B------:R-:W-:Y:S02]  /*3da0*/  ULOP3.LUT UR5, UR5, 0x3fff, URZ, 0xc0, !UPT ;  /* 0x00003fff05057892 */ /* 0x000fe4000f8ec0ff */
[----:B------:R-:W-:Y:S02]  /*3db0*/  UISETP.LT.AND UP0, UPT, UR22, 0x1, UPT ;  /* 0x000000011600788c */ /* 0x000fe4000bf01270 */
[----:B------:R-:W-:-:S02]  /*3dc0*/  ULOP3.LUT UR16, UR6, 0x10000, URZ, 0xfc, !UPT ;  /* 0x0001000006107892 */ /* 0x000fc4000f8efcff */
[----:B------:R-:W-:Y:S02]  /*3dd0*/  USEL UR23, UR22, 0x1, !UP0 ;  /* 0x0000000116177887 */ /* 0x000fe4000c000000 */
[----:B------:R-:W-:Y:S02]  /*3de0*/  ULOP3.LUT UR17, UR5, 0x10000, URZ, 0xfc, !UPT ;  /* 0x0001000005117892 */ /* 0x000fe4000f8efcff */
[----:B------:R-:W-:Y:S02]  /*3df0*/  UIADD3 UR23, UPT, UPT, -UR23, URZ, URZ ;  /* 0x000000ff17177290 */ /* 0x000fe4000fffe1ff */
[----:B-1----:R-:W-:Y:S01]  /*3e00*/  UISETP.GE.AND UP4, UPT, UR8, 0x1, UPT ;  /* 0x000000010800788c */ /* 0x002fe2000bf86270 */
[----:B--2---:R-:W-:-:S15]  /*3e10*/  R2UR UR24, R0 ;  /* 0x00000000001872ca */ /* 0x004fde00000e0000 */
.L_x_83:
[----:B------:R-:W-:Y:S02]  /*3e20*/  LEA R0, R10, UR13, 0x3 ;  /* 0x0000000d0a007c11 */ /* 0x000fe4000f8e18ff */
[----:B------:R-:W-:Y:S02]  /*3e30*/  SHF.L.U32 R5, R9, 0x1f, RZ ;  /* 0x0000001f09057819 */ /* 0x000fe400000006ff */
[----:B------:R-:W-:Y:S01]  /*3e40*/  PLOP3.LUT P0, PT, PT, PT, UP4, 0x80, 0x8 ;  /* 0x000000000008781c */ /* 0x000fe20003f0f048 */
[----:B------:R-:W-:Y:S01]  /*3e50*/  VIADD R3, R0, 0x1a0 ;  /* 0x000001a000037836 */ /* 0x000fe20000000000 */
[----:B-1----:R-:W1:Y:S02]  /*3e60*/  SYNCS.PHASECHK.TRANS64.TRYWAIT P1, [R0+URZ+0x190], R5 ;  /* 0x00019005000075a7 */ /* 0x002e6400080211ff */
[----:B-1-3--:R-:W-:Y:S09]  /*3e70*/  @!P1 BRA `(.L_x_77) ;  /* 0x0000006c00309947 */ /* 0x00aff20003800000 */
.L_x_196:
[----:B------:R-:W-:Y:S01]  /*3e80*/  LEA R4, R10, UR13, 0x4 ;  /* 0x0000000d0a047c11 */ /* 0x000fe2000f8e20ff */
[----:B------:R-:W-:Y:S01]  /*3e90*/  @UP4 ULEA UR4, UR10, UR13, 0x3 ;  /* 0x0000000d0a044291 */ /* 0x000fe2000f8e18ff */
[----:B------:R-:W-:Y:S01]  /*3ea0*/  PLOP3.LUT P2, PT, PT, PT, PT, 0x80, 0x8 ;  /* 0x000000000008781c */ /* 0x000fe20003f4f070 */
[----:B------:R-:W-:Y:S01]  /*3eb0*/  ULEA UR19, UR18, UR13, 0x3 ;  /* 0x0000000d12137291 */ /* 0x000fe2000f8e18ff */
[----:B------:R-:W-:Y:S02]  /*3ec0*/  PRMT R3, RZ, 0x654, R3 ;  /* 0x00000654ff037816 */ /* 0x000fe40000000003 */
[----:B-1----:R-:W1:Y:S01]  /*3ed0*/  LDS.128 R4, [R4+0x220] ;  /* 0x0002200004047984 */ /* 0x002e620000000c00 */
[----:B------:R-:W-:Y:S02]  /*3ee0*/  @P0 SHF.L.U32 R2, R8, 0x1f, RZ ;  /* 0x0000001f08020819 */ /* 0x000fe400000006ff */
[----:B------:R-:W-:Y:S01]  /*3ef0*/  SHF.L.U32 R0, R11, 0x1f, RZ ;  /* 0x0000001f0b007819 */ /* 0x000fe200000006ff */
[----:B------:R-:W-:Y:S01]  /*3f00*/  @!PT LDS RZ, [RZ] ;  /* 0x00000000fffff984 */ /* 0x000fe20000000800 */
[----:B------:R-:W-:Y:S01]  /*3f10*/  @!PT LDS RZ, [RZ] ;  /* 0x00000000fffff984 */ /* 0x000fe20000000800 */
[----:B------:R-:W-:Y:S01]  /*3f20*/  @!PT LDS RZ, [RZ] ;  /* 0x00000000fffff984 */ /* 0x000fe20000000800 */
[----:B------:R-:W-:Y:S01]  /*3f30*/  @!PT LDS RZ, [RZ] ;  /* 0x00000000fffff984 */ /* 0x000fe20000000800 */
[----:B------:R2:W-:Y:S06]  /*3f40*/  MEMBAR.ALL.CTA ;  /* 0x0000000000007992 */ /* 0x0005ec0000008000 */
[----:B--2---:R-:W2:Y:S02]  /*3f50*/  FENCE.VIEW.ASYNC.S ;  /* 0x00000000000073c6 */ /* 0x004ea40000000000 */
[----:B--2---:R2:W-:Y:S01]  /*3f60*/  SYNCS.ARRIVE.TRANS64.RED.A1T0 RZ, [R3+URZ], RZ ;  /* 0x000000ff03ff79a7 */ /* 0x0045e200081004ff */
[----:B------:R2:W3:Y:S01]  /*3f70*/  @P0 SYNCS.PHASECHK.TRANS64.TRYWAIT P2, [UR4], R2 ;  /* 0x00000002ff0005a7 */ /* 0x0004e20008041104 */
[----:B-1----:R-:W-:Y:S01]  /*3f80*/  LOP3.LUT P1, RZ, R6, 0x1, RZ, 0xc0, !PT ;  /* 0x0000000106ff7812 */ /* 0x002fe2000782c0ff */
[----:B------:R-:W1:Y:S02]  /*3f90*/  SYNCS.PHASECHK.TRANS64.TRYWAIT P0, [UR19+0x1d0], R0 ;  /* 0x0001d000ff0075a7 */ /* 0x000e640008001113 */
[----:B-123--:R-:W-:Y:S10]  /*3fa0*/  @!P0 BRA `(.L_x_78) ;  /* 0x0000006800f88947 */ /* 0x00eff40003800000 */
.L_x_198:
[----:B------:R-:W-:Y:S01]  /*3fb0*/  IADD3 R10, PT, PT, R10, 0x1, RZ ;  /* 0x000000010a0a7810 */ /* 0x000fe20007ffe0ff */
[----:B------:R-:W-:Y:S06]  /*3fc0*/  BRA.U !UP4, `(.L_x_79) ;  /* 0x000000010ca07547 */ /* 0x000fec000b800000 */
[----:B------:R-:W-:Y:S02]  /*3fd0*/  ULEA.HI UR4, UR18, UR18, URZ, 0x1 ;  /* 0x0000001212047291 */ /* 0x000fe4000f8f08ff */
[----:B------:R-:W-:Y:S02]  /*3fe0*/  UPLOP3.LUT UP2, UPT, UPT, UPT, UPT, 0x40, 0x4 ;  /* 0x000000000004789c */ /* 0x000fe40003f4e870 */
[----:B------:R-:W-:Y:S02]  /*3ff0*/  USHF.L.U32 UR5, UR4, 0x7, URZ ;  /* 0x0000000704057899 */ /* 0x000fe400080006ff */
[----:B------:R-:W-:Y:S02]  /*4000*/  ULOP3.LUT UR14, UR4, 0xffe, URZ, 0xc0, !UPT ;  /* 0x00000ffe040e7892 */ /* 0x000fe4000f8ec0ff */
[----:B------:R-:W-:Y:S02]  /*4010*/  ULOP3.LUT UR4, UR5, 0xffffff00, URZ, 0xc0, !UPT ;  /* 0xffffff0005047892 */ /* 0x000fe4000f8ec0ff */
[----:B------:R-:W-:-:S02]  /*4020*/  UIADD3 UR14, UPT, UPT, -UR14, UR18, URZ ;  /* 0x000000120e0e7290 */ /* 0x000fc4000fffe1ff */
[----:B------:R-:W-:Y:S01]  /*4030*/  UIADD3 UR4, UPT, UPT, UR24, UR4, URZ ;  /* 0x0000000418047290 */ /* 0x000fe2000fffe0ff */
[----:B------:R-:W-:Y:S01]  /*4040*/  UMOV UR12, UR23 ;  /* 0x00000017000c7c82 */ /* 0x000fe20008000000 */
[----:B------:R-:W-:Y:S02]  /*4050*/  UMOV UR11, UR22 ;  /* 0x00000016000b7c82 */ /* 0x000fe40008000000 */
[----:B------:R-:W-:Y:S01]  /*4060*/  ULEA UR14, UR14, UR4, 0x14 ;  /* 0x000000040e0e7291 */ /* 0x000fe2000f8ea0ff */
[----:B------:R-:W-:-:S11]  /*4070*/  UMOV UR5, UR10 ;  /* 0x0000000a00057c82 */ /* 0x000fd60008000000 */
.L_x_82:
[----:B------:R-:W-:Y:S02]  /*4080*/  UIADD3 UR12, UPT, UPT, UR12, 0x1, URZ ;  /* 0x000000010c0c7890 */ /* 0x000fe4000fffe0ff */
[----:B--2---:R-:W-:Y:S02]  /*4090*/  ULEA UR6, UR5, UR13, 0x3 ;  /* 0x0000000d05067291 */ /* 0x004fe4000f8e18ff */
[----:B------:R-:W-:Y:S01]  /*40a0*/  UISETP.NE.AND UP3, UPT, UR12, URZ, UPT ;  /* 0x000000ff0c00728c */ /* 0x000fe2000bf65270 */
[----:B---3--:R-:W-:Y:S10]  /*40b0*/  @P2 BRA `(.L_x_80) ;  /* 0x00000000000c2947 */ /* 0x008ff40003800000 */
[----:B-1----:R-:W-:Y:S04]  /*40c0*/  SHF.L.U32 R3, R8, 0x1f, RZ ;  /* 0x0000001f08037819 */ /* 0x002fe800000006ff */
[----:B------:R-:W1:Y:S02]  /*40d0*/  SYNCS.PHASECHK.TRANS64.TRYWAIT P0, [UR6], R3 ;  /* 0x00000003ff0075a7 */ /* 0x000e640008001106 */
[----:B-1----:R-:W-:Y:S05]  /*40e0*/  @!P0 BRA `(.L_x_81) ;  /* 0x0000006800c08947 */ /* 0x002fea0003800000 */
.L_x_80:
[----:B------:R-:W-:Y:S01]  /*40f0*/  UISETP.NE.AND UP0, UPT, UR11, 0x1, UPT ;  /* 0x000000010b00788c */ /* 0x000fe2000bf05270 */
[----:B------:R-:W-:Y:S01]  /*4100*/  PLOP3.LUT P2, PT, PT, PT, PT, 0x80, 0x8 ;  /* 0x000000000008781c */ /* 0x000fe20003f4f070 */
[----:B------:R-:W-:Y:S02]  /*4110*/  UIADD3 UR4, UPT, UPT, UR5, 0x1, URZ ;  /* 0x0000000105047890 */ /* 0x000fe4000fffe0ff */
[----:B------:R-:W-:Y:S02]  /*4120*/  ULEA UR8, UR5, UR17, 0x9 ;  /* 0x0000001105087291 */ /* 0x000fe4000f8e48ff */
[----:B------:R-:W-:Y:S01]  /*4130*/  UISETP.NE.AND UP1, UPT, UR4, 0x14, UPT ;  /* 0x000000140400788c */ /* 0x000fe2000bf25270 */
[----:B------:R-:W-:Y:S01]  /*4140*/  PLOP3.LUT P0, PT, PT, PT, UP0, 0x80, 0x8 ;  /* 0x000000000008781c */ /* 0x000fe20003f0f008 */
[----:B------:R-:W-:Y:S02]  /*4150*/  UIADD3 UR11, UPT, UPT, UR11, -0x1, URZ ;  /* 0xffffffff0b0b7890 */ /* 0x000fe4000fffe0ff */
[----:B------:R-:W-:Y:S02]  /*4160*/  USEL UR7, URZ, 0x1, UP1 ;  /* 0x00000001ff077887 */ /* 0x000fe40008800000 */
[----:B------:R-:W-:Y:S01]  /*4170*/  USEL UR10, UR4, URZ, UP1 ;  /* 0x000000ff040a7287 */ /* 0x000fe20008800000 */
[----:B------:R-:W-:Y:S03]  /*4180*/  UMOV UR9, 0xc0004010 ;  /* 0xc000401000097882 */ /* 0x000fe60000000000 */
[----:B------:R-:W-:Y:S01]  /*4190*/  @UP0 ULEA UR4, UR10, UR13, 0x3 ;  /* 0x0000000d0a040291 */ /* 0x000fe2000f8e18ff */
[----:B------:R-:W-:Y:S01]  /*41a0*/  LOP3.LUT R8, R8, UR7, RZ, 0x3c, !PT ;  /* 0x0000000708087c12 */ /* 0x000fe2000f8e3cff */
[----:B------:R-:W-:Y:S03]  /*41b0*/  UMOV UR7, 0xc0004010 ;  /* 0xc000401000077882 */ /* 0x000fe60000000000 */
[----:B-1----:R-:W-:Y:S04]  /*41c0*/  @P0 SHF.L.U32 R0, R8, 0x1f, RZ ;  /* 0x0000001f08000819 */ /* 0x002fe800000006ff */
[----:B------:R2:W3:Y:S01]  /*41d0*/  @P0 SYNCS.PHASECHK.TRANS64.TRYWAIT P2, [UR4], R0 ;  /* 0x00000000ff0005a7 */ /* 0x0004e20008041104 */
[----:B------:R-:W-:Y:S02]  /*41e0*/  UIADD3 UR4, UPT, UPT, UR6, 0xa0, URZ ;  /* 0x000000a006047890 */ /* 0x000fe4000fffe0ff */
[----:B------:R-:W-:Y:S03]  /*41f0*/  ULEA UR6, UR5, UR16, 0x7 ;  /* 0x0000001005067291 */ /* 0x000fe6000f8e38ff */
[----:B------:R-:W-:Y:S06]  /*4200*/  UMOV UR5, UR10 ;  /* 0x0000000a00057c82 */ /* 0x000fec0008000000 */
[----:B------:R2:W-:Y:S01]  /*4210*/  UTCQMMA gdesc[UR6], gdesc[UR8], tmem[UR14], tmem[UR20], idesc[UR21], UP2 ;  /* 0x00ff1408060075ea */ /* 0x0005e2000900030e */
[----:B------:R-:W-:Y:S01]  /*4220*/  UPLOP3.LUT UP2, UPT, UPT, UPT, UPT, 0x80, 0x8 ;  /* 0x000000000008789c */ /* 0x000fe20003f4f070 */
[----:B------:R2:W-:Y:S01]  /*4230*/  UTCBAR.MULTICAST [UR4], URZ, UR15 ;  /* 0x000000ff040073e9 */ /* 0x0005e2000800080f */
[----:B------:R-:W-:Y:S09]  /*4240*/  BRA.U UP3, `(.L_x_82) ;  /* 0xfffffffd038c7547 */ /* 0x000ff2000b83ffff */
.L_x_79:
[----:B--2---:R-:W-:Y:S01]  /*4250*/  UIADD3 UR4, UPT, UPT, UR18, 0x1, URZ ;  /* 0x0000000112047890 */ /* 0x004fe2000fffe0ff */
[C---:B------:R-:W-:Y:S01]  /*4260*/  ISETP.NE.AND P0, PT, R10.reuse, 0x2, PT ;  /* 0x000000020a00780c */ /* 0x040fe20003f05270 */
[----:B------:R-:W-:Y:S02]  /*4270*/  UIADD3 UR5, UPT, UPT, UR19, 0x1b0, URZ ;  /* 0x000001b013057890 */ /* 0x000fe4000fffe0ff */
[----:B------:R-:W-:Y:S01]  /*4280*/  UISETP.NE.AND UP0, UPT, UR4, 0x4, UPT ;  /* 0x000000040400788c */ /* 0x000fe2000bf05270 */
[----:B-1----:R-:W-:Y:S02]  /*4290*/  SEL R0, RZ, 0x1, P0 ;  /* 0x00000001ff007807 */ /* 0x002fe40000000000 */
[----:B------:R-:W-:Y:S01]  /*42a0*/  SEL R10, R10, RZ, P0 ;  /* 0x000000ff0a0a7207 */ /* 0x000fe20000000000 */
[----:B------:R-:W-:Y:S01]  /*42b0*/  USEL UR6, URZ, 0x1, UP0 ;  /* 0x00000001ff067887 */ /* 0x000fe20008000000 */
[----:B------:R-:W-:Y:S01]  /*42c0*/  LOP3.LUT R9, R9, R0, RZ, 0x3c, !PT ;  /* 0x0000000009097212 */ /* 0x000fe200078e3cff */
[----:B------:R-:W-:Y:S01]  /*42d0*/  USEL UR18, UR4, URZ, UP0 ;  /* 0x000000ff04127287 */ /* 0x000fe20008000000 */
[----:B------:R1:W-:Y:S03]  /*42e0*/  UTCBAR [UR5], URZ ;  /* 0x000000ff050073e9 */ /* 0x0003e600080000ff */
[----:B------:R-:W-:Y:S01]  /*42f0*/  LOP3.LUT R11, R11, UR6, RZ, 0x3c, !PT ;  /* 0x000000060b0b7c12 */ /* 0x000fe2000f8e3cff */
[----:B------:R-:W-:Y:S07]  /*4300*/  @P1 BRA `(.L_x_83) ;  /* 0xfffffff800c41947 */ /* 0x000fee000383ffff */
[----:B------:R-:W2:Y:S01]  /*4310*/  S2UR UR8, SR_CgaCtaId ;  /* 0x00000000000879c3 */ /* 0x000ea20000008800 */
[----:B------:R-:W-:Y:S01]  /*4320*/  ELECT P0, URZ, PT ;  /* 0x0000000000ff782f */ /* 0x000fe20003800000 */
[----:B------:R-:W-:Y:S01]  /*4330*/  IMAD.MOV.U32 R0, RZ, RZ, 0x1 ;  /* 0x00000001ff007424 */ /* 0x000fe200078e00ff */
[----:B------:R-:W-:Y:S01]  /*4340*/  UIADD3 UR13, UPT, UPT, UR13, 0x1d0, URZ ;  /* 0x000001d00d0d7890 */ /* 0x000fe2000fffe0ff */
[----:B------:R-:W-:Y:S01]  /*4350*/  SHF.L.U32 R3, R11, 0x1f, RZ ;  /* 0x0000001f0b037819 */ /* 0x000fe200000006ff */
[----:B------:R-:W-:-:S03]  /*4360*/  UMOV UR4, 0x40 ;  /* 0x0000004000047882 */ /* 0x000fc60000000000 */
[----:B------:R-:W-:Y:S01]  /*4370*/  UVIRTCOUNT.DEALLOC.SMPOOL 0x80 ;  /* 0x000000800000784c */ /* 0x000fe20000000000 */
[----:B--2---:R-:W-:Y:S02]  /*4380*/  ULEA UR8, UR8, UR4, 0x18 ;  /* 0x0000000408087291 */ /* 0x004fe4000f8ec0ff */
[----:B------:R-:W-:-:S07]  /*4390*/  ULEA UR4, UR18, UR13, 0x3 ;  /* 0x0000000d12047291 */ /* 0x000fce000f8e18ff */
[----:B------:R2:W-:Y:S02]  /*43a0*/  @P0 STS.U8 [UR8+0x1c], R0 ;  /* 0x00001c00ff000988 */ /* 0x0005e40008000008 */
[----:B------:R-:W4:Y:S02]  /*43b0*/  SYNCS.PHASECHK.TRANS64.TRYWAIT P0, [UR4], R3 ;  /* 0x00000003ff0075a7 */ /* 0x000f240008001104 */
[----:B--2-4-:R-:W-:Y:S05]  /*43c0*/  @!P0 BRA `(.L_x_84) ;  /* 0x0000006800208947 */ /* 0x014fea0003800000 */
.L_x_201:
[----:B------:R-:W-:-:S04]  /*43d0*/  UIADD3 UR4, UPT, UPT, UR18, 0x1, URZ ;  /* 0x0000000112047890 */ /* 0x000fc8000fffe0ff */
[----:B------:R-:W-:-:S04]  /*43e0*/  UISETP.NE.AND UP0, UPT, UR4, 0x4, UPT ;  /* 0x000000040400788c */ /* 0x000fc8000bf05270 */
[----:B------:R-:W-:Y:S02]  /*43f0*/  USEL UR6, URZ, 0x1, UP0 ;  /* 0x00000001ff067887 */ /* 0x000fe40008000000 */
[----:B------:R-:W-:-:S04]  /*4400*/  USEL UR4, UR4, URZ, UP0 ;  /* 0x000000ff04047287 */ /* 0x000fc80008000000 */
[----:B-1----:R-:W-:Y:S01]  /*4410*/  ULEA UR5, UR4, UR13, 0x3 ;  /* 0x0000000d04057291 */ /* 0x002fe2000f8e18ff */
[----:B------:R-:W-:-:S04]  /*4420*/  LOP3.LUT R2, R11, UR6, RZ, 0x3c, !PT ;  /* 0x000000060b027c12 */ /* 0x000fc8000f8e3cff */
[----:B--2---:R-:W-:-:S04]  /*4430*/  SHF.L.U32 R3, R2, 0x1f, RZ ;  /* 0x0000001f02037819 */ /* 0x004fc800000006ff */
[----:B------:R-:W1:Y:S02]  /*4440*/  SYNCS.PHASECHK.TRANS64.TRYWAIT P0, [UR5], R3 ;  /* 0x00000003ff0075a7 */ /* 0x000e640008001105 */
[----:B-1----:R-:W-:Y:S05]  /*4450*/  @!P0 BRA `(.L_x_85) ;  /* 0x0000006800148947 */ /* 0x002fea0003800000 */
.L_x_203:
        /* <DEDUP_REMOVED lines=9> */
.L_x_205:
[----:B------:R-:W-:-:S04]  /*44f0*/  UIADD3 UR4, UPT, UPT, UR4, 0x1, URZ ;  /* 0x0000000104047890 */ /* 0x000fc8000fffe0ff */
[----:B------:R-:W-:-:S04]  /*4500*/  UISETP.NE.AND UP0, UPT, UR4, 0x4, UPT ;  /* 0x000000040400788c */ /* 0x000fc8000bf05270 */
[----:B------:R-:W-:Y:S02]  /*4510*/  USEL UR5, URZ, 0x1, UP0 ;  /* 0x00000001ff057887 */ /* 0x000fe40008000000 */
[----:B------:R-:W-:-:S04]  /*4520*/  USEL UR4, UR4, URZ, UP0 ;  /* 0x000000ff04047287 */ /* 0x000fc80008000000 */
[----:B------:R-:W-:Y:S01]  /*4530*/  ULEA UR4, UR4, UR13, 0x3 ;  /* 0x0000000d04047291 */ /* 0x000fe2000f8e18ff */
[----:B-1----:R-:W-:-:S04]  /*4540*/  LOP3.LUT R3, R2, UR5, RZ, 0x3c, !PT ;  /* 0x0000000502037c12 */ /* 0x002fc8000f8e3cff */
[----:B------:R-:W-:-:S04]  /*4550*/  SHF.L.U32 R3, R3, 0x1f, RZ ;  /* 0x0000001f03037819 */ /* 0x000fc800000006ff */
[----:B------:R-:W1:Y:S02]  /*4560*/  SYNCS.PHASECHK.TRANS64.TRYWAIT P0, [UR4], R3 ;  /* 0x00000003ff0075a7 */ /* 0x000e640008001104 */
[----:B-1----:R-:W-:Y:S05]  /*4570*/  @!P0 BRA `(.L_x_87) ;  /* 0x0000006400fc8947 */ /* 0x002fea0003800000 */
.L_x_207:
[----:B------:R-:W-:Y:S01]  /*4580*/  NOP ;  /* 0x0000000000007918 */ /* 0x000fe20000000000 */
[----:B-1----:R-:W1:Y:S01]  /*4590*/  LDS R0, [UR8+0x14] ;  /* 0x00001408ff007984 */ /* 0x002e620008000800 */
[----:B------:R-:W-:Y:S01]  /*45a0*/  ULOP3.LUT UR4, UR24, 0xffff, URZ, 0xc0, !UPT ;  /* 0x0000ffff18047892 */ /* 0x000fe2000f8ec0ff */
[----:B------:R-:W-:Y:S01]  /*45b0*/  UMOV UR5, 0xffff ;  /* 0x0000ffff00057882 */ /* 0x000fe20000000000 */
[----:B------:R-:W-:Y:S02]  /*45c0*/  UMOV UR6, 0x1 ;  /* 0x0000000100067882 */ /* 0x000fe40000000000 */
[----:B------:R-:W-:-:S04]  /*45d0*/  USHF.R.U32.HI UR4, URZ, 0x5, UR4 ;  /* 0x00000005ff047899 */ /* 0x000fc80008011604 */
[----:B------:R-:W-:Y:S02]  /*45e0*/  USHF.L.U32 UR5, UR5, UR4, URZ ;  /* 0x0000000405057299 */ /* 0x000fe400080006ff */
[----:B------:R-:W-:-:S04]  /*45f0*/  USHF.L.U32 UR4, UR6, UR4, URZ ;  /* 0x0000000406047299 */ /* 0x000fc800080006ff */
[----:B-1----:R-:W-:-:S04]  /*4600*/  LOP3.LUT R0, R0, UR5, RZ, 0xc0, !PT ;  /* 0x0000000500007c12 */ /* 0x002fc8000f8ec0ff */
[----:B------:R-:W-:-:S13]  /*4610*/  ISETP.NE.AND P0, PT, R0, UR5, PT ;  /* 0x0000000500007c0c */ /* 0x000fda000bf05270 */
[----:B------:R-:W-:Y:S05]  /*4620*/  @P0 BRA `(.L_x_88) ;  /* 0x0000000000580947 */ /* 0x000fea0003800000 */
[----:B------:R-:W1:Y:S02]  /*4630*/  LDS R0, [UR8+0x18] ;  /* 0x00001808ff007984 */ /* 0x000e640008000800 */
[----:B-1----:R-:W-:-:S04]  /*4640*/  LOP3.LUT R0, R0, UR4, RZ, 0xc0, !PT ;  /* 0x0000000400007c12 */ /* 0x002fc8000f8ec0ff */
[----:B------:R-:W-:-:S13]  /*4650*/  ISETP.NE.AND P0, PT, R0, UR4, PT ;  /* 0x0000000400007c0c */ /* 0x000fda000bf05270 */
[----:B------:R-:W-:Y:S05]  /*4660*/  @P0 BRA `(.L_x_89) ;  /* 0x00000000003c0947 */ /* 0x000fea0003800000 */
[----:B------:R-:W1:Y:S01]  /*4670*/  S2R R2, SR_LANEID ;  /* 0x0000000000027919 */ /* 0x000e620000000000 */
[----:B------:R-:W-:Y:S01]  /*4680*/  ULOP3.LUT UR5, URZ, UR5, URZ, 0x33, !UPT ;  /* 0x00000005ff057292 */ /* 0x000fe2000f8e33ff */
[----:B------:R-:W-:Y:S01]  /*4690*/  LOP3.LUT R4, RZ, UR4, RZ, 0x33, !PT ;  /* 0x00000004ff047c12 */ /* 0x000fe2000f8e33ff */
[----:B------:R-:W-:Y:S02]  /*46a0*/  VOTEU.ANY UR4, UPT, PT ;  /* 0x0000000000047886 */ /* 0x000fe400038e0100 */
[----:B------:R-:W-:Y:S01]  /*46b0*/  UFLO.U32 UR4, UR4 ;  /* 0x00000004000472bd */ /* 0x000fe200080e0000 */
[----:B------:R-:W2:Y:S01]  /*46c0*/  REDUX UR6, R4 ;  /* 0x00000000040673c4 */ /* 0x000ea20000000000 */
[----:B------:R-:W-:-:S06]  /*46d0*/  IMAD.U32 R0, RZ, RZ, UR5 ;  /* 0x00000005ff007e24 */ /* 0x000fcc000f8e00ff */
[----:B------:R4:W-:Y:S01]  /*46e0*/  UTCATOMSWS.AND URZ, UR5 ;  /* 0x0000000500ff79e3 */ /* 0x0009e20008000000 */
[----:B------:R-:W3:Y:S01]  /*46f0*/  REDUX UR7, R0 ;  /* 0x00000000000773c4 */ /* 0x000ee20000000000 */
[----:B-1----:R-:W-:Y:S01]  /*4700*/  ISETP.EQ.U32.AND P0, PT, R2, UR4, PT ;  /* 0x0000000402007c0c */ /* 0x002fe2000bf02070 */
[----:B--2---:R-:W-:Y:S01]  /*4710*/  IMAD.U32 R2, RZ, RZ, UR6 ;  /* 0x00000006ff027e24 */ /* 0x004fe2000f8e00ff */
[----:B---3--:R-:W-:-:S11]  /*4720*/  MOV R3, UR7 ;  /* 0x0000000700037c02 */ /* 0x008fd60008000f00 */
[----:B------:R4:W-:Y:S04]  /*4730*/  @P0 ATOMS.AND RZ, [UR8+0x14], R3 ;  /* 0x00001403ffff098c */ /* 0x0009e8000a800008 */
[----:B------:R4:W-:Y:S01]  /*4740*/  @P0 ATOMS.AND RZ, [UR8+0x18], R2 ;  /* 0x00001802ffff098c */ /* 0x0009e2000a800008 */
[----:B------:R-:W-:Y:S05]  /*4750*/  BRA `(.L_x_90) ;  /* 0x0000000000147947 */ /* 0x000fea0003800000 */
.L_x_89:
[----:B------:R-:W-:Y:S02]  /*4760*/  MOV R2, 0x4780 ;  /* 0x0000478000027802 */ /* 0x000fe40000000f00 */
[----:B---3-5:R-:W-:Y:S05]  /*4770*/  CALL.REL.NOINC `($__internal_0_$__cuda_sm10x_tcgen05_guardrail_trap_col_being_dealloced_not_returned_by_alloc) ;  /* 0x0000006800e07944 */ /* 0x028fea0003c00000 */
[----:B------:R-:W-:Y:S05]  /*4780*/  BRA `(.L_x_90) ;  /* 0x0000000000087947 */ /* 0x000fea0003800000 */
.L_x_88:
[----:B------:R-:W-:Y:S02]  /*4790*/  MOV R2, 0x47b0 ;  /* 0x000047b000027802 */ /* 0x000fe40000000f00 */
[----:B---3-5:R-:W-:Y:S05]  /*47a0*/  CALL.REL.NOINC `($__internal_2_$__cuda_sm10x_tcgen05_guardrail_trap_unallocated_columns_being_dealloced) ;  /* 0x0000006800ec7944 */ /* 0x028fea0003c00000 */
.L_x_90:
[----:B------:R-:W-:Y:S01]  /*47b0*/  NOP ;  /* 0x0000000000007918 */ /* 0x000fe20000000000 */
[----:B----4-:R-:W-:Y:S05]  /*47c0*/  EXIT ;  /* 0x000000000000794d */ /* 0x010fea0003800000 */
.L_x_72:
[----:B------:R-:W-:-:S09]  /*47d0*/  UISETP.NE.OR UP0, UPT, UR18, 0x3, !UP3 ;  /* 0x000000031200788c */ /* 0x000fd2000df05670 */
[----:B------:R-:W-:Y:S05]  /*47e0*/  BRA.U UP0, `(.L_x_91) ;  /* 0x0000001100847547 */ /* 0x000fea000b800000 */
[----:B------:R-:W2:Y:S01]  /*47f0*/  LDCU.64 UR4, c[0x0][0x888] ;  /* 0x00011100ff0477ac */ /* 0x000ea20008000a00 */
[----:B------:R-:W3:Y:S01]  /*4800*/  S2UR UR8, SR_CgaCtaId ;  /* 0x00000000000879c3 */ /* 0x000ee20000008800 */
[----:B------:R-:W-:Y:S02]  /*4810*/  HFMA2 R9, -RZ, RZ, 0, 0 ;  /* 0x00000000ff097431 */ /* 0x000fe400000001ff */
[----:B------:R-:W-:Y:S01]  /*4820*/  IMAD.MOV.U32 R11, RZ, RZ, 0x1 ;  /* 0x00000001ff0b7424 */ /* 0x000fe200078e00ff */
[----:B------:R-:W4:Y:S01]  /*4830*/  LDCU UR40, c[0x0][0x370] ;  /* 0x00006e00ff2877ac */ /* 0x000f220008000800 */
[----:B------:R-:W-:Y:S01]  /*4840*/  IMAD.MOV.U32 R10, RZ, RZ, RZ ;  /* 0x000000ffff0a7224 */ /* 0x000fe200078e00ff */
[----:B------:R-:W-:Y:S01]  /*4850*/  MOV R3, 0x1000 ;  /* 0x0000100000037802 */ /* 0x000fe20000000f00 */
[----:B------:R-:W4:Y:S01]  /*4860*/  LDCU.128 UR44, c[0x0][0xb10] ;  /* 0x00016200ff2c77ac */ /* 0x000f220008000c00 */
[----:B------:R-:W1:Y:S01]  /*4870*/  LDC.64 R12, c[0x0][0x348] ;  /* 0x0000d200ff0c7b82 */ /* 0x000e620000000a00 */
[----:B------:R-:W3:Y:S01]  /*4880*/  LDCU UR37, c[0x0][0x374] ;  /* 0x00006e80ff2577ac */ /* 0x000ee20008000800 */
[----:B------:R-:W3:Y:S01]  /*4890*/  LDCU.64 UR38, c[0x0][0x890] ;  /* 0x00011200ff2677ac */ /* 0x000ee20008000a00 */
[----:B------:R-:W3:Y:S01]  /*48a0*/  LDCU UR15, c[0x0][0xb0c] ;  /* 0x00016180ff0f77ac */ /* 0x000ee20008000800 */
[----:B--2---:R-:W-:Y:S01]  /*48b0*/  UISETP.NE.U32.AND UP0, UPT, UR4, URZ, UPT ;  /* 0x000000ff0400728c */ /* 0x004fe2000bf05070 */
[----:B------:R-:W2:Y:S01]  /*48c0*/  LDCU UR54, c[0x0][0xb20] ;  /* 0x00016400ff3677ac */ /* 0x000ea20008000800 */
[----:B------:R-:W2:Y:S01]  /*48d0*/  LDCU UR4, c[0x0][0xb30] ;  /* 0x00016600ff0477ac */ /* 0x000ea20008000800 */
[----:B------:R-:W-:Y:S01]  /*48e0*/  UMOV UR21, 0x400 ;  /* 0x0000040000157882 */ /* 0x000fe20000000000 */
[----:B----4-:R-:W-:-:S02]  /*48f0*/  UIMAD.WIDE.U32 UR52, UR40, UR44, URZ ;  /* 0x0000002c283472a5 */ /* 0x010fc4000f8e00ff */
[----:B---3--:R-:W-:Y:S02]  /*4900*/  UIMAD.WIDE.U32 UR6, UR37, UR47, URZ ;  /* 0x0000002f250672a5 */ /* 0x008fe4000f8e00ff */
[----:B------:R-:W-:Y:S02]  /*4910*/  ULEA UR21, UR8, UR21, 0x18 ;  /* 0x0000001508157291 */ /* 0x000fe4000f8ec0ff */
[----:B------:R-:W-:Y:S02]  /*4920*/  UISETP.NE.U32.AND UP6, UPT, UR38, URZ, UPT ;  /* 0x000000ff2600728c */ /* 0x000fe4000bfc5070 */
[----:B------:R-:W-:Y:S02]  /*4930*/  UIADD3 UR43, UPT, UPT, UR21, 0x158, URZ ;  /* 0x00000158152b7890 */ /* 0x000fe4000fffe0ff */
[----:B------:R-:W-:Y:S02]  /*4940*/  UIADD3 UR33, UPT, UPT, UR21, 0x140, URZ ;  /* 0x0000014015217890 */ /* 0x000fe4000fffe0ff */
[----:B------:R-:W-:-:S02]  /*4950*/  UIADD3 UR25, UPT, UPT, UR21, 0x148, URZ ;  /* 0x0000014815197890 */ /* 0x000fc4000fffe0ff */
[----:B------:R-:W-:Y:S02]  /*4960*/  UIADD3 UR17, UPT, UPT, UR21, 0x150, URZ ;  /* 0x0000015015117890 */ /* 0x000fe4000fffe0ff */
[----:B------:R-:W-:Y:S02]  /*4970*/  UISETP.NE.AND.EX UP5, UPT, UR5, URZ, UPT, UP0 ;  /* 0x000000ff0500728c */ /* 0x000fe4000bfa5300 */
[----:B------:R-:W-:Y:S01]  /*4980*/  UISETP.NE.AND UP0, UPT, UR42, 0x1, UPT ;  /* 0x000000012a00788c */ /* 0x000fe2000bf05270 */
[----:B------:R-:W-:Y:S01]  /*4990*/  UMOV UR52, UR53 ;  /* 0x0000003500347c82 */ /* 0x000fe20008000000 */
[----:B------:R-:W-:Y:S01]  /*49a0*/  UMOV UR51, UR7 ;  /* 0x0000000700337c82 */ /* 0x000fe20008000000 */
[----:B------:R-:W-:Y:S02]  /*49b0*/  USEL UR41, URZ, 0x1, UP4 ;  /* 0x00000001ff297887 */ /* 0x000fe4000a000000 */
[----:B------:R-:W-:Y:S02]  /*49c0*/  UISETP.NE.AND UP0, UPT, UR15, 0x1, UPT ;  /* 0x000000010f00788c */ /* 0x000fe4000bf05270 */
[----:B------:R-:W-:-:S02]  /*49d0*/  UPLOP3.LUT UP4, UPT, UPT, UPT, UPT, 0x40, 0x4 ;  /* 0x000000000004789c */ /* 0x000fc40003f8e870 */
[----:B------:R-:W-:Y:S01]  /*49e0*/  UISETP.GE.AND UP2, UPT, UR42, 0x1, UPT ;  /* 0x000000012a00788c */ /* 0x000fe2000bf46270 */
[----:B------:R-:W3:Y:S01]  /*49f0*/  LDCU.64 UR22, c[0x0][0xb28] ;  /* 0x00016500ff1677ac */ /* 0x000ee20008000a00 */
[----:B------:R-:W-:Y:S02]  /*4a00*/  UISETP.NE.AND.EX UP6, UPT, UR39, URZ, UPT, UP6 ;  /* 0x000000ff2700728c */ /* 0x000fe4000bfc5360 */
[----:B------:R-:W-:Y:S02]  /*4a10*/  UPRMT UR43, UR8, 0x654, UR43 ;  /* 0x00000654082b7896 */ /* 0x000fe4000800002b */
[----:B------:R-:W-:Y:S02]  /*4a20*/  UPRMT UR50, UR8, 0x654, UR33 ;  /* 0x0000065408327896 */ /* 0x000fe40008000021 */
[----:B------:R-:W-:Y:S02]  /*4a30*/  UPRMT UR49, UR8, 0x654, UR25 ;  /* 0x0000065408317896 */ /* 0x000fe40008000019 */
[----:B------:R-:W-:-:S02]  /*4a40*/  UPRMT UR48, UR8, 0x654, UR17 ;  /* 0x0000065408307896 */ /* 0x000fc40008000011 */
[----:B------:R-:W-:Y:S02]  /*4a50*/  USHF.R.U32.HI UR52, URZ, UR45, UR52 ;  /* 0x0000002dff347299 */ /* 0x000fe40008011634 */
[----:B--2---:R-:W-:Y:S02]  /*4a60*/  USHF.R.U32.HI UR51, URZ, UR54, UR51 ;  /* 0x00000036ff337299 */ /* 0x004fe40008011633 */
[----:B------:R-:W-:Y:S02]  /*4a70*/  UISETP.NE.AND UP0, UPT, UR46, 0x1, UPT ;  /* 0x000000012e00788c */ /* 0x000fe4000bf05270 */
[----:B-1----:R-:W-:-:S11]  /*4a80*/  UISETP.NE.AND UP3, UPT, UR4, 0x1, UPT ;  /* 0x000000010400788c */ /* 0x002fd6000bf65270 */
.L_x_102:
[C---:B------:R-:W-:Y:S02]  /*4a90*/  LEA R8, R10.reuse, UR21, 0x3 ;  /* 0x000000150a087c11 */ /* 0x040fe4000f8e18ff */
[----:B------:R-:W-:Y:S02]  /*4aa0*/  SHF.L.U32 R5, R9, 0x1f, RZ ;  /* 0x0000001f09057819 */ /* 0x000fe400000006ff */
[----:B------:R-:W-:Y:S02]  /*4ab0*/  LEA R6, R10, UR21, 0x4 ;  /* 0x000000150a067c11 */ /* 0x000fe4000f8e20ff */
[----:B-1----:R-:W1:Y:S02]  /*4ac0*/  SYNCS.PHASECHK.TRANS64.TRYWAIT P0, [R8+URZ+0x190], R5 ;  /* 0x00019005080075a7 */ /* 0x002e6400080011ff */
[----:B-1----:R-:W-:Y:S05]  /*4ad0*/  @!P0 BRA `(.L_x_92) ;  /* 0x0000006000bc8947 */ /* 0x002fea0003800000 */
.L_x_208:
[----:B-1----:R-:W1:Y:S01]  /*4ae0*/  LDS.128 R4, [R6+0x220] ;  /* 0x0002200006047984 */ /* 0x002e620000000c00 */
[----:B------:R-:W-:Y:S01]  /*4af0*/  UISETP.GE.AND UP0, UPT, UR42, 0x1, UPT ;  /* 0x000000012a00788c */ /* 0x000fe2000bf06270 */
[----:B------:R-:W-:Y:S01]  /*4b00*/  @!PT LDS RZ, [RZ] ;  /* 0x00000000fffff984 */ /* 0x000fe20000000800 */
[----:B------:R-:W-:Y:S01]  /*4b10*/  @!PT LDS RZ, [RZ] ;  /* 0x00000000fffff984 */ /* 0x000fe20000000800 */
[----:B------:R-:W-:Y:S01]  /*4b20*/  @!PT LDS RZ, [RZ] ;  /* 0x00000000fffff984 */ /* 0x000fe20000000800 */
[----:B------:R-:W-:Y:S01]  /*4b30*/  @!PT LDS RZ, [RZ] ;  /* 0x00000000fffff984 */ /* 0x000fe20000000800 */
[----:B------:R2:W-:Y:S06]  /*4b40*/  MEMBAR.ALL.CTA ;  /* 0x0000000000007992 */ /* 0x0005ec0000008000 */
[----:B--2---:R-:W2:Y:S01]  /*4b50*/  FENCE.VIEW.ASYNC.S ;  /* 0x00000000000073c6 */ /* 0x004ea20000000000 */
[----:B-1----:R-:W-:Y:S11]  /*4b60*/  LOP3.LUT P0, RZ, R6, 0x1, RZ, 0xc0, !PT ;  /* 0x0000000106ff7812 */ /* 0x002ff6000780c0ff */
[----:B------:R-:W-:Y:S02]  /*4b70*/  @!UPT UIADD3 URZ, UPT, UPT, URZ, URZ, URZ ;  /* 0x000000fffffff290 */ /* 0x000fe4000fffe0ff */
[----:B--2---:R-:W-:Y:S01]  /*4b80*/  VOTEU.ANY UP2, P0 ;  /* 0x0000000000ff7886 */ /* 0x004fe20000040100 */
[----:B------:R-:W-:Y:S11]  /*4b90*/  PLOP3.LUT P0, PT, PT, PT, UP2, 0x80, 0x8 ;  /* 0x000000000008781c */ /* 0x000ff60003f0f028 */
[----:B------:R-:W-:Y:S02]  /*4ba0*/  @!UPT UIADD3 URZ, UPT, UPT, URZ, URZ, URZ ;  /* 0x000000fffffff290 */ /* 0x000fe4000fffe0ff */
[----:B------:R-:W-:Y:S02]  /*4bb0*/  @P0 SHF.R.U32.HI R0, RZ, 0x10, R5 ;  /* 0x00000010ff000819 */ /* 0x000fe40000011605 */
[----:B------:R-:W-:Y:S02]  /*4bc0*/  @P0 MOV R2, R4 ;  /* 0x0000000400020202 */ /* 0x000fe40000000f00 */
[----:B------:R-:W-:Y:S01]  /*4bd0*/  @P0 R2UR UR4, R0 ;  /* 0x00000000000402ca */ /* 0x000fe200000e0000 */
[----:B------:R-:W-:Y:S01]  /*4be0*/  VIADD R0, R8, 0x1a0 ;  /* 0x000001a008007836 */ /* 0x000fe20000000000 */
[----:B------:R-:W-:Y:S02]  /*4bf0*/  @P0 LOP3.LUT R4, R5, 0xffff, RZ, 0xc0, !PT ;  /* 0x0000ffff05040812 */ /* 0x000fe400078ec0ff */
[----:B------:R-:W-:Y:S02]  /*4c00*/  @P0 R2UR UR6, R2 ;  /* 0x00000000020602ca */ /* 0x000fe400000e0000 */
[----:B------:R-:W-:Y:S02]  /*4c10*/  PRMT R0, RZ, 0x654, R0 ;  /* 0x00000654ff007816 */ /* 0x000fe40000000000 */
[----:B------:R-:W-:Y:S02]  /*4c20*/  @P0 R2UR UR5, R4 ;  /* 0x00000000040502ca */ /* 0x000fe400000e0000 */
[----:B------:R1:W-:Y:S03]  /*4c30*/  SYNCS.ARRIVE.TRANS64.RED.A1T0 RZ, [R0+URZ], RZ ;  /* 0x000000ff00ff79a7 */ /* 0x0003e600081004ff */
[----:B------:R-:W-:Y:S04]  /*4c40*/  @UP2 UMOV UR29, UR4 ;  /* 0x00000004001d2c82 */ /* 0x000fe80008000000 */
[----:B------:R-:W-:Y:S04]  /*4c50*/  @UP2 UMOV UR14, UR6 ;  /* 0x00000006000e2c82 */ /* 0x000fe80008000000 */
[----:B------:R-:W-:Y:S01]  /*4c60*/  @UP2 UMOV UR13, UR5 ;  /* 0x00000005000d2c82 */ /* 0x000fe20008000000 */
[----:B------:R-:W-:Y:S05]  /*4c70*/  BRA.U !UP0, `(.L_x_93) ;  /* 0x0000000108c07547 */ /* 0x000fea000b800000 */
[----:B------:R-:W-:Y:S02]  /*4c80*/  UIMAD.WIDE.U32 UR18, UR13, UR47, URZ ;  /* 0x0000002f0d1272a5 */ /* 0x000fe4000f8e00ff */
[----:B------:R-:W-:Y:S02]  /*4c90*/  UP2UR UR16, UPR, URZ, 0x4 ;  /* 0x00000004ff107883 */ /* 0x000fe40008000000 */
[----:B------:R-:W-:Y:S02]  /*4ca0*/  UISETP.NE.AND UP2, UPT, UR46, 0x1, UPT ;  /* 0x000000012e00788c */ /* 0x000fe4000bf45270 */
[----:B------:R-:W-:Y:S02]  /*4cb0*/  UIMAD.WIDE.U32 UR26, UR14, UR44, URZ ;  /* 0x0000002c0e1a72a5 */ /* 0x000fe4000f8e00ff */
[----:B------:R-:W-:Y:S02]  /*4cc0*/  USEL UR4, UR37, UR51, !UP2 ;  /* 0x0000003325047287 */ /* 0x000fe4000d000000 */
[----:B------:R-:W-:Y:S02]  /*4cd0*/  UISETP.NE.AND UP0, UPT, UR15, 0x1, UPT ;  /* 0x000000010f00788c */ /* 0x000fe4000bf05270 */
[----:B------:R-:W-:Y:S02]  /*4ce0*/  UP2UR UR20, UPR, URZ, 0x2 ;  /* 0x00000002ff147883 */ /* 0x000fe40008000000 */
[----:B------:R-:W-:Y:S02]  /*4cf0*/  UISETP.NE.AND UP1, UPT, UR42, 0x1, UPT ;  /* 0x000000012a00788c */ /* 0x000fe4000bf25270 */
[----:B---3--:R-:W-:Y:S02]  /*4d00*/  UIMAD.WIDE.U32 UR8, UR4, UR22, URZ ;  /* 0x00000016040872a5 */ /* 0x008fe4000f8e00ff */
[----:B------:R-:W-:Y:S01]  /*4d10*/  USEL UR7, UR40, UR52, !UP0 ;  /* 0x0000003428077287 */ /* 0x000fe2000c000000 */
[----:B------:R-:W-:Y:S02]  /*4d20*/  UMOV UR5, UR19 ;  /* 0x0000001300057c82 */ /* 0x000fe40008000000 */
[----:B------:R-:W-:Y:S02]  /*4d30*/  USHF.R.U32.HI UR6, URZ, UR54, UR5 ;  /* 0x00000036ff067299 */ /* 0x000fe40008011605 */
[----:B------:R-:W-:Y:S02]  /*4d40*/  UIMAD.WIDE.U32 UR10, UR7, UR22, URZ ;  /* 0x00000016070a72a5 */ /* 0x000fe4000f8e00ff */
[----:B------:R-:W-:Y:S02]  /*4d50*/  USEL UR6, UR13, UR6, !UP2 ;  /* 0x000000060d067287 */ /* 0x000fe4000d000000 */
[----:B------:R-:W-:Y:S01]  /*4d60*/  UISETP.NE.AND UP2, UPT, UR16, URZ, UPT ;  /* 0x000000ff1000728c */ /* 0x000fe2000bf45270 */
[----:B------:R-:W-:Y:S02]  /*4d70*/  UMOV UR5, UR27 ;  /* 0x0000001b00057c82 */ /* 0x000fe40008000000 */
[----:B------:R-:W-:Y:S03]  /*4d80*/  USHF.R.U32.HI UR12, URZ, UR45, UR5 ;  /* 0x0000002dff0c7299 */ /* 0x000fe60008011605 */
[----:B------:R-:W-:Y:S02]  /*4d90*/  UMOV UR5, UR9 ;  /* 0x0000000900057c82 */ /* 0x000fe40008000000 */
[----:B------:R-:W-:Y:S03]  /*4da0*/  @UP1 USHF.R.U32.HI UR4, URZ, UR23, UR5 ;  /* 0x00000017ff041299 */ /* 0x000fe60008011605 */
[----:B------:R-:W-:Y:S01]  /*4db0*/  UMOV UR5, UR11 ;  /* 0x0000000b00057c82 */ /* 0x000fe20008000000 */
[----:B------:R-:W-:Y:S02]  /*4dc0*/  UIMAD UR4, UR42, UR4, URZ ;  /* 0x000000042a0472a4 */ /* 0x000fe4000f8e02ff */
[----:B------:R-:W-:Y:S02]  /*4dd0*/  @UP1 USHF.R.U32.HI UR7, URZ, UR23, UR5 ;  /* 0x00000017ff071299 */ /* 0x000fe40008011605 */
[----:B------:R-:W-:Y:S02]  /*4de0*/  USEL UR5, UR14, UR12, !UP0 ;  /* 0x0000000c0e057287 */ /* 0x000fe4000c000000 */
[----:B------:R-:W-:Y:S02]  /*4df0*/  UIMAD.WIDE.U32 UR10, UR6, UR22, URZ ;  /* 0x00000016060a72a5 */ /* 0x000fe4000f8e00ff */
[----:B------:R-:W-:Y:S02]  /*4e00*/  UIMAD UR8, UR42, UR7, URZ ;  /* 0x000000072a0872a4 */ /* 0x000fe4000f8e02ff */
[----:B------:R-:W-:Y:S03]  /*4e10*/  UISETP.GE.AND UP0, UPT, UR6, UR4, UPT ;  /* 0x000000040600728c */ /* 0x000fe6000bf06270 */
[----:B------:R-:W-:Y:S01]  /*4e20*/  UMOV UR4, UR11 ;  /* 0x0000000b00047c82 */ /* 0x000fe20008000000 */
[----:B------:R-:W-:Y:S02]  /*4e30*/  UISETP.GE.OR UP0, UPT, UR5, UR8, UP0 ;  /* 0x000000080500728c */ /* 0x000fe40008706670 */
[----:B------:R-:W-:Y:S02]  /*4e40*/  USHF.R.U32.HI UR4, URZ, UR23, UR4 ;  /* 0x00000017ff047299 */ /* 0x000fe40008011604 */
[----:B------:R-:W-:Y:S02]  /*4e50*/  UIMAD.WIDE.U32 UR8, UR5, UR22, URZ ;  /* 0x00000016050872a5 */ /* 0x000fe4000f8e00ff */
[----:B------:R-:W-:Y:S04]  /*4e60*/  USEL UR10, UR6, UR4, !UP1 ;  /* 0x00000004060a7287 */ /* 0x000fe8000c800000 */
[----:B------:R-:W-:Y:S01]  /*4e70*/  UIADD3 UR11, UPT, UPT, -UR10, URZ, URZ ;  /* 0x000000ff0a0b7290 */ /* 0x000fe2000fffe1ff */
[----:B------:R-:W-:Y:S02]  /*4e80*/  @!UP0 UMOV UR4, UR9 ;  /* 0x0000000900048c82 */ /* 0x000fe40008000000 */
[----:B------:R-:W-:Y:S02]  /*4e90*/  @!UP0 USHF.R.U32.HI UR4, URZ, UR23, UR4 ;  /* 0x00000017ff048299 */ /* 0x000fe40008011604 */
[----:B------:R-:W-:Y:S02]  /*4ea0*/  UIMAD UR8, UR42, UR11, UR6 ;  /* 0x0000000b2a0872a4 */ /* 0x000fe4000f8e0206 */
[----:B------:R-:W-:Y:S02]  /*4eb0*/  @!UP0 USEL UR4, UR5, UR4, !UP1 ;  /* 0x0000000405048287 */ /* 0x000fe4000c800000 */
[----:B------:R-:W-:Y:S02]  /*4ec0*/  UISETP.NE.AND UP1, UPT, UR20, URZ, UPT ;  /* 0x000000ff1400728c */ /* 0x000fe4000bf25270 */
[----:B------:R-:W-:Y:S02]  /*4ed0*/  @!UP0 UIMAD UR8, UR7, UR8, UR4 ;  /* 0x00000008070882a4 */ /* 0x000fe4000f8e0204 */
[----:B------:R-:W-:Y:S02]  /*4ee0*/  @!UP0 UIADD3 UR9, UPT, UPT, UR10, -UR4, URZ ;  /* 0x800000040a098290 */ /* 0x000fe4000fffe0ff */
[----:B------:R-:W-:Y:S02]  /*4ef0*/  UIADD3 UR4, UPT, UPT, -UR5, URZ, URZ ;  /* 0x000000ff05047290 */ /* 0x000fe4000fffe1ff */
[----:B------:R-:W-:Y:S02]  /*4f00*/  UIADD3 UR7, UPT, UPT, -UR6, URZ, URZ ;  /* 0x000000ff06077290 */ /* 0x000fe4000fffe1ff */
[----:B------:R-:W-:Y:S02]  /*4f10*/  @!UP0 UIMAD UR6, UR9, UR42, UR5 ;  /* 0x0000002a090682a4 */ /* 0x000fe4000f8e0205 */
[----:B------:R-:W-:Y:S02]  /*4f20*/  UIMAD UR14, UR15, UR4, UR14 ;  /* 0x000000040f0e72a4 */ /* 0x000fe4000f8e020e */
[----:B------:R-:W-:Y:S01]  /*4f30*/  UIMAD UR13, UR46, UR7, UR13 ;  /* 0x000000072e0d72a4 */ /* 0x000fe2000f8e020d */
[----:B------:R-:W-:Y:S02]  /*4f40*/  @!UP0 UMOV UR5, UR8 ;  /* 0x0000000800058c82 */ /* 0x000fe40008000000 */
[----:B------:R-:W-:Y:S02]  /*4f50*/  UIMAD UR14, UR5, UR15, UR14 ;  /* 0x0000000f050e72a4 */ /* 0x000fe4000f8e020e */
[----:B------:R-:W-:Y:S11]  /*4f60*/  UIMAD UR13, UR6, UR46, UR13 ;  /* 0x0000002e060d72a4 */ /* 0x000ff6000f8e020d */
[----:B------:R-:W-:Y:S01]  /*4f70*/  @!UPT UIADD3 URZ, UPT, UPT, URZ, URZ, URZ ;  /* 0x000000fffffff290 */ /* 0x000fe2000fffe0ff */
.L_x_93:
[----:B------:R-:W2:Y:S01]  /*4f80*/  @!UP3 LDCU.128 UR8, c[0x0][0xb10] ;  /* 0x00016200ff08b7ac */ /* 0x000ea20008000c00 */
[----:B------:R-:W-:Y:S02]  /*4f90*/  ISETP.NE.U32.AND P0, PT, RZ, UR38, PT ;  /* 0x00000026ff007c0c */ /* 0x000fe4000bf05070 */
[----:B------:R-:W-:Y:S02]  /*4fa0*/  SHF.L.U32 R4, R11, 0x1f, RZ ;  /* 0x0000001f0b047819 */ /* 0x000fe400000006ff */
[----:B------:R-:W-:Y:S01]  /*4fb0*/  ISETP.NE.AND.EX P0, PT, RZ, UR39, PT, P0 ;  /* 0x00000027ff007c0c */ /* 0x000fe2000bf05300 */
[----:B------:R-:W4:Y:S01]  /*4fc0*/  @!UP3 LDCU UR5, c[0x0][0xb0c] ;  /* 0x00016180ff05b7ac */ /* 0x000f220008000800 */
[----:B------:R-:W-:Y:S02]  /*4fd0*/  USHF.L.U32 UR35, UR30, 0x6, URZ ;  /* 0x000000061e237899 */ /* 0x000fe400080006ff */
[----:B------:R-:W-:Y:S02]  /*4fe0*/  USHF.L.U32 UR34, UR31, 0x8, URZ ;  /* 0x000000081f227899 */ /* 0x000fe400080006ff */
[----:B--2---:R-:W-:Y:S07]  /*4ff0*/  UIMAD.WIDE.U32 UR6, UR14, UR8, URZ ;  /* 0x000000080e0672a5 */ /* 0x004fee000f8e00ff */
[----:B------:R-:W-:Y:S01]  /*5000*/  @!UP3 UMOV UR4, UR7 ;  /* 0x000000070004bc82 */ /* 0x000fe20008000000 */
[----:B----4-:R-:W-:Y:S02]  /*5010*/  @!UP3 UISETP.NE.AND UP0, UPT, UR5, 0x1, UPT ;  /* 0x000000010500b88c */ /* 0x010fe4000bf05270 */
[----:B------:R-:W-:Y:S02]  /*5020*/  @!UP3 USHF.R.U32.HI UR4, URZ, UR9, UR4 ;  /* 0x00000009ff04b299 */ /* 0x000fe40008011604 */
[----:B------:R-:W-:Y:S02]  /*5030*/  UIMAD.WIDE.U32 UR6, UR13, UR11, URZ ;  /* 0x0000000b0d0672a5 */ /* 0x000fe4000f8e00ff */
[----:B------:R-:W-:Y:S02]  /*5040*/  @!UP3 USEL UR8, UR14, UR4, !UP0 ;  /* 0x000000040e08b287 */ /* 0x000fe4000c000000 */
[----:B------:R-:W-:Y:S03]  /*5050*/  @!UP3 UISETP.NE.AND UP0, UPT, UR10, 0x1, UPT ;  /* 0x000000010a00b88c */ /* 0x000fe6000bf05270 */
[----:B------:R-:W-:Y:S02]  /*5060*/  @!UP3 UMOV UR6, UR7 ;  /* 0x000000070006bc82 */ /* 0x000fe40008000000 */
[----:B------:R-:W2:Y:S02]  /*5070*/  @!UP3 LDCU UR4, c[0x0][0xb20] ;  /* 0x00016400ff04b7ac */ /* 0x000ea40008000800 */
[----:B--2---:R-:W-:Y:S04]  /*5080*/  @!UP3 USHF.R.U32.HI UR6, URZ, UR4, UR6 ;  /* 0x00000004ff06b299 */ /* 0x004fe80008011606 */
[----:B------:R-:W-:Y:S04]  /*5090*/  @!UP3 USEL UR6, UR13, UR6, !UP0 ;  /* 0x000000060d06b287 */ /* 0x000fe8000c000000 */
[----:B------:R-:W-:Y:S02]  /*50a0*/  @!UP3 UIADD3 UR4, UPT, UPT, -UR8, UR6, URZ ;  /* 0x000000060804b290 */ /* 0x000fe4000fffe1ff */
[----:B------:R-:W-:Y:S02]  /*50b0*/  @!UP3 UIADD3 UR6, UPT, UPT, UR8, -UR6, URZ ;  /* 0x800000060806b290 */ /* 0x000fe4000fffe0ff */
[----:B------:R-:W-:Y:S02]  /*50c0*/  @!UP3 UIMAD UR14, UR4, UR5, UR14 ;  /* 0x00000005040eb2a4 */ /* 0x000fe4000f8e020e */
[----:B------:R-:W-:Y:S01]  /*50d0*/  @!UP3 UIMAD UR13, UR6, UR10, UR13 ;  /* 0x0000000a060db2a4 */ /* 0x000fe2000f8e020d */
[----:B------:R-:W-:Y:S11]  /*50e0*/  BRA.U UP4, `(.L_x_94) ;  /* 0x0000000104107547 */ /* 0x000ff6000b800000 */
[----:B-1----:R-:W-:Y:S04]  /*50f0*/  MOV R0, UR41 ;  /* 0x0000002900007c02 */ /* 0x002fe80008000f00 */
[----:B------:R-:W-:Y:S04]  /*5100*/  SHF.L.U32 R5, R0, 0x1f, RZ ;  /* 0x0000001f00057819 */ /* 0x000fe800000006ff */
[----:B------:R-:W1:Y:S02]  /*5110*/  SYNCS.PHASECHK.TRANS64.TRYWAIT P1, [UR21+0x188], R5 ;  /* 0x00018805ff0075a7 */ /* 0x000e640008021115 */
[----:B-1----:R-:W-:Y:S05]  /*5120*/  @!P1 BRA `(.L_x_95) ;  /* 0x0000005c003c9947 */ /* 0x002fea0003800000 */
.L_x_94:
[----:B------:R-:W-:Y:S05]  /*5130*/  BRA.U !UP6, `(.L_x_96) ;  /* 0x000000010e387547 */ /* 0x000fea000b800000 */
[----:B------:R-:W-:Y:S01]  /*5140*/  UPLOP3.LUT UP1, UPT, UPT, UPT, UP5, 0x80, 0x8 ;  /* 0x000000000008789c */ /* 0x000fe20003f2f050 */
[----:B-1----:R-:W-:Y:S01]  /*5150*/  HFMA2 R0, -RZ, RZ, 0, 5.9604644775390625e-08 ;  /* 0x00000001ff007431 */ /* 0x002fe200000001ff */
[----:B------:R-:W1:Y:S01]  /*5160*/  LDCU.64 UR8, c[0x0][0x358] ;  /* 0x00006b00ff0877ac */ /* 0x000e620008000a00 */
[----:B------:R-:W-:Y:S03]  /*5170*/  IMAD.MOV.U32 R85, RZ, RZ, 0x1 ;  /* 0x00000001ff557424 */ /* 0x000fe600078e00ff */
[----:B------:R-:W-:Y:S05]  /*5180*/  PLOP3.LUT P1, PT, PT, PT, UP1, 0x80, 0x8 ;  /* 0x000000000008781c */ /* 0x000fea0003f2f018 */
[----:B------:R-:W2:Y:S01]  /*5190*/  @UP1 LDCU.64 UR4, c[0x0][0x888] ;  /* 0x00011100ff0417ac */ /* 0x000ea20008000a00 */
[----:B------:R-:W-:Y:S07]  /*51a0*/  @UP1 UIMAD UR6, UR36, UR38, URZ ;  /* 0x00000026240612a4 */ /* 0x000fee000f8e02ff */
[----:B------:R-:W-:Y:S01]  /*51b0*/  @!P1 PRMT R85, R0, 0x7610, R85 ;  /* 0x0000761000559816 */ /* 0x000fe20000000055 */
[----:B--2---:R-:W-:Y:S06]  /*51c0*/  @UP1 UIMAD.WIDE UR4, UR6, 0x4, UR4 ;  /* 0x00000004060418a5 */ /* 0x004fec000f8e0204 */
[----:B------:R-:W-:Y:S01]  /*51d0*/  IMAD.U32 R6, RZ, RZ, UR4 ;  /* 0x00000004ff067e24 */ /* 0x000fe2000f8e00ff */
[----:B------:R-:W-:Y:S04]  /*51e0*/  MOV R7, UR5 ;  /* 0x0000000500077c02 */ /* 0x000fe80008000f00 */
[----:B------:R-:W2:Y:S01]  /*51f0*/  @!UP1 LDCU UR4, c[0x0][0x880] ;  /* 0x00011000ff0497ac */ /* 0x000ea20008000800 */
[----:B-1---5:R4:W5:Y:S02]  /*5200*/  @P1 LDG.E R41, desc[UR8][R6.64] ;  /* 0x0000000806291981 */ /* 0x022964000c1e1900 */
[----:B--2-4-:R-:W-:Y:S07]  /*5210*/  @!P1 IMAD.U32 R41, RZ, RZ, UR4 ;  /* 0x00000004ff299e24 */ /* 0x014fee000f8e00ff */
.L_x_96:
[----:B-----5:R-:W-:Y:S01]  /*5220*/  @!P0 FSETP.EQ.AND P2, PT, R41, RZ, PT ;  /* 0x000000ff2900820b */ /* 0x020fe20003f42000 */
[----:B------:R-:W-:Y:S01]  /*5230*/  @!UPT UIADD3 URZ, UPT, UPT, URZ, URZ, URZ ;  /* 0x000000fffffff290 */ /* 0x000fe2000fffe0ff */
[----:B------:R-:W-:Y:S11]  /*5240*/  @!P0 BRA `(.L_x_97) ;  /* 0x0000000000148947 */ /* 0x000ff60003800000 */
[----:B------:R-:W-:Y:S02]  /*5250*/  LOP3.LUT P0, RZ, R85, 0xff, RZ, 0xc0, !PT ;  /* 0x000000ff55ff7812 */ /* 0x000fe4000780c0ff */
[----:B------:R-:W-:Y:S04]  /*5260*/  PLOP3.LUT P2, PT, PT, PT, UP1, 0x80, 0x8 ;  /* 0x000000000008781c */ /* 0x000fe80003f4f018 */
[----:B------:R-:W-:Y:S07]  /*5270*/  PLOP3.LUT P2, PT, P2, PT, PT, 0x8, 0x80 ;  /* 0x000000000080781c */ /* 0x000fee000174e170 */
[----:B------:R-:W-:Y:S11]  /*5280*/  @P0 FSETP.EQ.AND P2, PT, R41, RZ, PT ;  /* 0x000000ff2900020b */ /* 0x000ff60003f42000 */
[----:B------:R-:W-:Y:S02]  /*5290*/  @!UPT UIADD3 URZ, UPT, UPT, URZ, URZ, URZ ;  /* 0x000000fffffff290 */ /* 0x000fe4000fffe0ff */
.L_x_97:
[----:B------:R-:W2:Y:S01]  /*52a0*/  SYNCS.PHASECHK.TRANS64.TRYWAIT P0, [UR21+0x160], R4 ;  /* 0x00016004ff0075a7 */ /* 0x000ea20008001115 */
[----:B------:R-:W-:Y:S04]  /*52b0*/  ELECT P1, URZ, PT ;  /* 0x0000000000ff782f */ /* 0x000fe80003820000 */
[----:B------:R-:W-:Y:S01]  /*52c0*/  PLOP3.LUT P1, PT, P2, P1, PT, 0xf2, 0x2f ;  /* 0x00000000002f781c */ /* 0x000fe20001723e72 */
[----:B------:R-:W-:Y:S01]  /*52d0*/  @!UPT UIADD3 URZ, UPT, UPT, URZ, URZ, URZ ;  /* 0x000000fffffff290 */ /* 0x000fe2000fffe0ff */
[----:B--2---:R-:W-:Y:S11]  /*52e0*/  @!P0 BRA `(.L_x_98) ;  /* 0x0000005800e48947 */ /* 0x004ff60003800000 */
.L_x_211:
[----:B------:R-:W-:Y:S01]  /*52f0*/  @!P1 IADD3 R2, P0, PT, R12, 0x580, RZ ;  /* 0x000005800c029810 */ /* 0x000fe20007f1e0ff */
[----:B------:R-:W-:Y:S01]  /*5300*/  VOTEU.ALL UP0, P1 ;  /* 0x0000000000ff7886 */ /* 0x000fe20000800000 */
[----:B------:R-:W-:Y:S01]  /*5310*/  UMOV UR6, 0x0 ;  /* 0x0000000000067882 */ /* 0x000fe20000000000 */
[----:B------:R-:W-:Y:S01]  /*5320*/  UMOV UR7, 0x10000000 ;  /* 0x1000000000077882 */ /* 0x000fe20000000000 */
[----:B------:R-:W-:Y:S01]  /*5330*/  @!P1 R2UR UR5, R2 ;  /* 0x00000000020592ca */ /* 0x000fe200000e0000 */
[----:B-1----:R-:W-:Y:S01]  /*5340*/  @!P1 IMAD.X R0, RZ, RZ, R13, P0 ;  /* 0x000000ffff009224 */ /* 0x002fe200000e060d */
[----:B------:R-:W-:Y:S01]  /*5350*/  @!UP0 UIADD3 UR32, UPT, UPT, UR21, 0x400, URZ ;  /* 0x0000040015208890 */ /* 0x000fe2000fffe0ff */
[----:B------:R-:W-:Y:S03]  /*5360*/  VOTEU.ALL UP0, P1 ;  /* 0x0000000000ff7886 */ /* 0x000fe60000800000 */
[----:B------:R-:W-:Y:S01]  /*5370*/  @!P1 R2UR UR4, R0 ;  /* 0x00000000000492ca */ /* 0x000fe200000e0000 */
[----:B------:R-:W-:Y:S06]  /*5380*/  @!P1 IMAD.MOV.U32 R0, RZ, RZ, 0x1000 ;  /* 0x00001000ff009424 */ /* 0x000fec00078e00ff */
[----:B------:R-:W-:Y:S06]  /*5390*/  IMAD.U32 R6, RZ, RZ, UR5 ;  /* 0x00000005ff067e24 */ /* 0x000fec000f8e00ff */
[----:B------:R-:W-:Y:S01]  /*53a0*/  IMAD.U32 R7, RZ, RZ, UR4 ;  /* 0x00000004ff077e24 */ /* 0x000fe2000f8e00ff */
[----:B------:R-:W-:Y:S04]  /*53b0*/  @!P1 R2UR UR4, R6 ;  /* 0x00000000060492ca */ /* 0x000fe800000e0000 */
[----:B------:R-:W-:Y:S11]  /*53c0*/  @!P1 R2UR UR5, R7 ;  /* 0x00000000070592ca */ /* 0x000ff600000e0000 */
[----:B------:R-:W-:Y:S02]  /*53d0*/  @!UPT UIADD3 URZ, UPT, UPT, URZ, URZ, URZ ;  /* 0x000000fffffff290 */ /* 0x000fe4000fffe0ff */
[----:B------:R1:W-:Y:S01]  /*53e0*/  @!UP0 UTMALDG.3D [UR32], [UR4], desc[UR6] ;  /* 0x00000620040085b4 */ /* 0x0003e20008011000 */
[----:B------:R1:W-:Y:S01]  /*53f0*/  @!P1 SYNCS.ARRIVE.TRANS64.RED.A0TR RZ, [UR21+0x140], R0 ;  /* 0x00014000ffff99a7 */ /* 0x0003e20008300415 */
[----:B------:R-:W-:Y:S01]  /*5400*/  SYNCS.ARRIVE.TRANS64.RED.A1T0 RZ, [UR50], RZ ;  /* 0x000000ffffff79a7 */ /* 0x000fe20008100432 */
[----:B------:R-:W2:Y:S02]  /*5410*/  SYNCS.PHASECHK.TRANS64.TRYWAIT P0, [UR21+0x168], R4 ;  /* 0x00016804ff0075a7 */ /* 0x000ea40008001115 */
[----:B-12---:R-:W-:Y:S05]  /*5420*/  @!P0 BRA `(.L_x_99) ;  /* 0x0000005800ac8947 */ /* 0x006fea0003800000 */
.L_x_213:
[----:B------:R-:W-:Y:S01]  /*5430*/  @!P1 IADD3 R2, P0, PT, R12, 0x580, RZ ;  /* 0x000005800c029810 */ /* 0x000fe20007f1e0ff */
[----:B------:R-:W-:Y:S01]  /*5440*/  VOTEU.ALL UP0, P1 ;  /* 0x0000000000ff7886 */ /* 0x000fe20000800000 */
[----:B------:R-:W-:Y:S01]  /*5450*/  UMOV UR6, 0x0 ;  /* 0x0000000000067882 */ /* 0x000fe20000000000 */
[----:B------:R-:W-:Y:S01]  /*5460*/  UMOV UR7, 0x10000000 ;  /* 0x1000000000077882 */ /* 0x000fe20000000000 */
[----:B------:R-:W-:Y:S01]  /*5470*/  @!P1 R2UR UR5, R2 ;  /* 0x00000000020592ca */ /* 0x000fe200000e0000 */
[----:B------:R-:W-:Y:S01]  /*5480*/  @!P1 IMAD.X R0, RZ, RZ, R13, P0 ;  /* 0x000000ffff009224 */ /* 0x000fe200000e060d */
[----:B------:R-:W-:Y:S02]  /*5490*/  @!UP0 UIADD3 UR26, UPT, UPT, UR34, 0x40, URZ ;  /* 0x00000040221a8890 */ /* 0x000fe4000fffe0ff */
[----:B------:R-:W-:Y:S02]  /*54a0*/  @!UP0 UIADD3 UR24, UPT, UPT, UR21, 0x1400, URZ ;  /* 0x0000140015188890 */ /* 0x000fe4000fffe0ff */
[----:B------:R-:W-:Y:S01]  /*54b0*/  @!P1 R2UR UR4, R0 ;  /* 0x00000000000492ca */ /* 0x000fe200000e0000 */
[----:B------:R-:W-:Y:S01]  /*54c0*/  VOTEU.ALL UP0, P1 ;  /* 0x0000000000ff7886 */ /* 0x000fe20000800000 */
[----:B------:R-:W-:Y:S01]  /*54d0*/  @!P1 IMAD.MOV.U32 R0, RZ, RZ, 0x1000 ;  /* 0x00001000ff009424 */ /* 0x000fe200078e00ff */
[----:B------:R-:W-:Y:S01]  /*54e0*/  UMOV UR27, UR35 ;  /* 0x00000023001b7c82 */ /* 0x000fe20008000000 */
[----:B------:R-:W-:Y:S03]  /*54f0*/  UMOV UR28, UR36 ;  /* 0x00000024001c7c82 */ /* 0x000fe60008000000 */
        /* <DEDUP_REMOVED lines=8> */
[----:B------:R-:W4:Y:S02]  /*5580*/  SYNCS.PHASECHK.TRANS64.TRYWAIT P0, [UR21+0x170], R4 ;  /* 0x00017004ff0075a7 */ /* 0x000f240008001115 */
[----:B--2-4-:R-:W-:Y:S05]  /*5590*/  @!P0 BRA `(.L_x_100) ;  /* 0x0000005800688947 */ /* 0x014fea0003800000 */
.L_x_215:
[----:B------:R-:W-:Y:S01]  /*55a0*/  @!P1 IADD3 R2, P0, PT, R12, 0x580, RZ ;  /* 0x000005800c029810 */ /* 0x000fe20007f1e0ff */
[----:B------:R-:W-:Y:S01]  /*55b0*/  VOTEU.ALL UP0, P1 ;  /* 0x0000000000ff7886 */ /* 0x000fe20000800000 */
[----:B------:R-:W-:Y:S01]  /*55c0*/  UMOV UR6, 0x0 ;  /* 0x0000000000067882 */ /* 0x000fe20000000000 */
[----:B------:R-:W-:Y:S01]  /*55d0*/  UMOV UR7, 0x10000000 ;  /* 0x1000000000077882 */ /* 0x000fe20000000000 */
[----:B------:R-:W-:Y:S01]  /*55e0*/  @!P1 R2UR UR5, R2 ;  /* 0x00000000020592ca */ /* 0x000fe200000e0000 */
[----:B------:R-:W-:Y:S01]  /*55f0*/  @!P1 IMAD.X R0, RZ, RZ, R13, P0 ;  /* 0x000000ffff009224 */ /* 0x000fe200000e060d */
[----:B------:R-:W-:Y:S01]  /*5600*/  @!UP0 UIADD3 UR18, UPT, UPT, UR34, 0x80, URZ ;  /* 0x0000008022128890 */ /* 0x000fe2000fffe0ff */
[----:B------:R-:W-:Y:S01]  /*5610*/  VIADD R10, R10, 0x1 ;  /* 0x000000010a0a7836 */ /* 0x000fe20000000000 */
        /* <DEDUP_REMOVED lines=16> */
.L_x_217:
[----:B------:R-:W-:Y:S01]  /*5720*/  @!P1 IADD3 R2, P0, PT, R12, 0x580, RZ ;  /* 0x000005800c029810 */ /* 0x000fe20007f1e0ff */
[----:B------:R-:W-:Y:S01]  /*5730*/  VOTEU.ALL UP0, P1 ;  /* 0x0000000000ff7886 */ /* 0x000fe20000800000 */
[----:B------:R-:W-:Y:S01]  /*5740*/  UMOV UR6, 0x0 ;  /* 0x0000000000067882 */ /* 0x000fe20000000000 */
[----:B------:R-:W-:Y:S01]  /*5750*/  UMOV UR7, 0x10000000 ;  /* 0x1000000000077882 */ /* 0x000fe20000000000 */
[----:B------:R-:W-:Y:S01]  /*5760*/  @!P1 R2UR UR5, R2 ;  /* 0x00000000020592ca */ /* 0x000fe200000e0000 */
[----:B------:R-:W-:Y:S01]  /*5770*/  @!P1 IMAD.X R0, RZ, RZ, R13, P0 ;  /* 0x000000ffff009224 */ /* 0x000fe200000e060d */
[----:B------:R-:W-:Y:S01]  /*5780*/  @!UP0 UIADD3 UR10, UPT, UPT, UR34, 0xc0, URZ ;  /* 0x000000c0220a8890 */ /* 0x000fe2000fffe0ff */
[----:B------:R-:W-:Y:S01]  /*5790*/  R2UR UR16, R87 ;  /* 0x00000000571072ca */ /* 0x000fe200000e0000 */
[----:B------:R-:W-:Y:S01]  /*57a0*/  @!UP0 UIADD3 UR8, UPT, UPT, UR21, 0x3400, URZ ;  /* 0x0000340015088890 */ /* 0x000fe2000fffe0ff */
[----:B------:R-:W-:Y:S01]  /*57b0*/  ISETP.NE.AND P0, PT, R10, 0x2, PT ;  /* 0x000000020a00780c */ /* 0x000fe20003f05270 */
[----:B------:R-:W-:Y:S01]  /*57c0*/  @!UP0 UIADD3 UR9, UPT, UPT, UR21, 0x158, URZ ;  /* 0x0000015815098890 */ /* 0x000fe2000fffe0ff */
[----:B------:R-:W-:Y:S01]  /*57d0*/  @!P1 R2UR UR4, R0 ;  /* 0x00000000000492ca */ /* 0x000fe200000e0000 */
[----:B------:R-:W-:Y:S01]  /*57e0*/  VOTEU.ALL UP0, P1 ;  /* 0x0000000000ff7886 */ /* 0x000fe20000800000 */
[----:B------:R-:W-:Y:S01]  /*57f0*/  UMOV UR11, UR35 ;  /* 0x00000023000b7c82 */ /* 0x000fe20008000000 */
[----:B------:R-:W-:Y:S01]  /*5800*/  UMOV UR12, UR36 ;  /* 0x00000024000c7c82 */ /* 0x000fe20008000000 */
[----:B------:R-:W-:Y:S01]  /*5810*/  SEL R0, RZ, 0x1, P0 ;  /* 0x00000001ff007807 */ /* 0x000fe20000000000 */
[----:B------:R-:W-:Y:S01]  /*5820*/  UIADD3 UR31, UPT, UPT, UR13, UR59, URZ ;  /* 0x0000003b0d1f7290 */ /* 0x000fe2000fffe0ff */
[----:B-1----:R-:W-:Y:S01]  /*5830*/  IMAD.U32 R4, RZ, RZ, UR5 ;  /* 0x00000005ff047e24 */ /* 0x002fe2000f8e00ff */
[----:B------:R-:W-:Y:S01]  /*5840*/  LOP3.LUT R11, R11, 0x1, RZ, 0x3c, !PT ;  /* 0x000000010b0b7812 */ /* 0x000fe200078e3cff */
[----:B------:R-:W-:Y:S01]  /*5850*/  UMOV UR36, UR29 ;  /* 0x0000001d00247c82 */ /* 0x000fe20008000000 */
[----:B------:R-:W-:Y:S01]  /*5860*/  LOP3.LUT R9, R9, R0, RZ, 0x3c, !PT ;  /* 0x0000000009097212 */ /* 0x000fe200078e3cff */
[----:B------:R-:W-:Y:S01]  /*5870*/  UIADD3 UR30, UPT, UPT, UR14, UR16, URZ ;  /* 0x000000100e1e7290 */ /* 0x000fe2000fffe0ff */
[----:B------:R-:W-:Y:S01]  /*5880*/  SEL R10, R10, RZ, P0 ;  /* 0x000000ff0a0a7207 */ /* 0x000fe20000000000 */
[----:B------:R-:W-:Y:S01]  /*5890*/  UPLOP3.LUT UP4, UPT, UPT, UPT, UPT, 0x80, 0x8 ;  /* 0x000000000008789c */ /* 0x000fe20003f8f070 */
[----:B------:R-:W-:Y:S01]  /*58a0*/  IMAD.U32 R5, RZ, RZ, UR4 ;  /* 0x00000004ff057e24 */ /* 0x000fe2000f8e00ff */
[----:B------:R-:W-:Y:S04]  /*58b0*/  @!P1 R2UR UR4, R4 ;  /* 0x00000000040492ca */ /* 0x000fe800000e0000 */
[----:B------:R-:W-:Y:S11]  /*58c0*/  @!P1 R2UR UR5, R5 ;  /* 0x00000000050592ca */ /* 0x000ff600000e0000 */
[----:B------:R-:W-:Y:S02]  /*58d0*/  @!UPT UIADD3 URZ, UPT, UPT, URZ, URZ, URZ ;  /* 0x000000fffffff290 */ /* 0x000fe4000fffe0ff */
[----:B------:R1:W-:Y:S01]  /*58e0*/  @!UP0 UTMALDG.3D [UR8], [UR4], desc[UR6] ;  /* 0x00000608040085b4 */ /* 0x0003e20008011000 */
[----:B------:R1:W-:Y:S01]  /*58f0*/  @!P1 SYNCS.ARRIVE.TRANS64.RED.A0TR RZ, [UR21+0x158], R3 ;  /* 0x00015803ffff99a7 */ /* 0x0003e20008300415 */
[----:B------:R-:W-:Y:S01]  /*5900*/  SYNCS.ARRIVE.TRANS64.RED.A1T0 RZ, [UR43], RZ ;  /* 0x000000ffffff79a7 */ /* 0x000fe2000810042b */
[----:B------:R-:W-:Y:S05]  /*5910*/  BRA.U UP2, `(.L_x_102) ;  /* 0xfffffff1025c7547 */ /* 0x000fea000b83ffff */
[----:B-1----:R-:W-:-:S04]  /*5920*/  SHF.L.U32 R3, R11, 0x1f, RZ ;  /* 0x0000001f0b037819 */ /* 0x002fc800000006ff */
[----:B------:R-:W1:Y:S02]  /*5930*/  SYNCS.PHASECHK.TRANS64.TRYWAIT P0, [UR21+0x160], R3 ;  /* 0x00016003ff0075a7 */ /* 0x000e640008001115 */
[----:B-1----:R-:W-:Y:S05]  /*5940*/  @!P0 BRA `(.L_x_103) ;  /* 0x0000005400ac8947 */ /* 0x002fea0003800000 */
.L_x_219:
[----:B------:R-:W2:Y:S02]  /*5950*/  SYNCS.PHASECHK.TRANS64.TRYWAIT P0, [UR21+0x168], R3 ;  /* 0x00016803ff0075a7 */ /* 0x000ea40008001115 */
[----:B--2---:R-:W-:Y:S05]  /*5960*/  @!P0 BRA `(.L_x_104) ;  /* 0x0000005400bc8947 */ /* 0x004fea0003800000 */
.L_x_221:
[----:B------:R-:W2:Y:S02]  /*5970*/  SYNCS.PHASECHK.TRANS64.TRYWAIT P0, [UR21+0x170], R3 ;  /* 0x00017003ff0075a7 */ /* 0x000ea40008001115 */
[----:B--2---:R-:W-:Y:S05]  /*5980*/  @!P0 BRA `(.L_x_105) ;  /* 0x0000005400cc8947 */ /* 0x004fea0003800000 */
.L_x_223:
[----:B-1----:R-:W-:-:S07]  /*5990*/  MOV R0, UR21 ;  /* 0x0000001500007c02 */ /* 0x002fce0008000f00 */
.L_x_106:
[----:B-1----:R-:W-:-:S04]  /*59a0*/  SHF.L.U32 R3, R11, 0x1f, RZ ;  /* 0x0000001f0b037819 */ /* 0x002fc800000006ff */
[----:B------:R1:W2:Y:S03]  /*59b0*/  SYNCS.PHASECHK.TRANS64.TRYWAIT P0, [R0+URZ+0x178], R3 ;  /* 0x00017803000075a7 */ /* 0x0002a600080011ff */
[----:B--2---:R-:W-:Y:S05]  /*59c0*/  @!P0 NANOSLEEP.SYNCS 0x989680 ;  /* 0x009896800000895d */ /* 0x004fea0003900000 */
[----:B------:R-:W2:Y:S02]  /*59d0*/  @!P0 SYNCS.PHASECHK.TRANS64 P0, [R0+URZ+0x178], R3 ;  /* 0x00017803000085a7 */ /* 0x000ea400080010ff */
[----:B--23--:R-:W-:Y:S05]  /*59e0*/  @P0 EXIT ;  /* 0x000000000000094d */ /* 0x00cfea0003800000 */
[----:B------:R-:W-:Y:S05]  /*59f0*/  BRA `(.L_x_106) ;  /* 0xfffffffc00e87947 */ /* 0x000fea000383ffff */
.L_x_91:
[----:B------:R-:W-:-:S06]  /*5a00*/  UISETP.GE.AND UP0, UPT, UR18, 0x4, UPT ;  /* 0x000000041200788c */ /* 0x000fcc000bf06270 */
[----:B------:R-:W-:-:S13]  /*5a10*/  PLOP3.LUT P0, PT, PT, PT, UP0, 0x80, 0x8 ;  /* 0x000000000008781c */ /* 0x000fda0003f0f008 */
[----:B-1----:R-:W-:Y:S05]  /*5a20*/  @!P0 EXIT ;  /* 0x000000000000894d */ /* 0x002fea0003800000 */
[----:B------:R-:W1:Y:S08]  /*5a30*/  S2UR UR4, SR_CgaCtaId ;  /* 0x00000000000479c3 */ /* 0x000e700000008800 */
[----:B------:R-:W-:Y:S01]  /*5a40*/  BAR.SYNC.DEFER_BLOCKING 0x6, 0xa0 ;  /* 0x0182800000007b1d */ /* 0x000fe20000010000 */
[C---:B------:R-:W-:Y:S01]  /*5a50*/  IMAD.SHL.U32 R7, R95.reuse, 0x40, RZ ;  /* 0x000000405f077824 */ /* 0x040fe200078e00ff */
[C---:B------:R-:W-:Y:S01]  /*5a60*/  LOP3.LUT R97, R95.reuse, 0x60, RZ, 0xc0, !PT ;  /* 0x000000605f617812 */ /* 0x040fe200078ec0ff */
[----:B------:R-:W-:-:S02]  /*5a70*/  IMAD.SHL.U32 R4, R95, 0x20, RZ ;  /* 0x000000205f047824 */ /* 0x000fc400078e00ff */
[----:B------:R-:W-:Y:S02]  /*5a80*/  HFMA2 R36, -RZ, RZ, 0, 0 ;  /* 0x00000000ff247431 */ /* 0x000fe400000001ff */
[----:B------:R-:W-:Y:S01]  /*5a90*/  IMAD.SHL.U32 R6, R95, 0x2, RZ ;  /* 0x000000025f067824 */ /* 0x000fe200078e00ff */
[----:B------:R-:W-:Y:S01]  /*5aa0*/  UMOV UR44, 0x400 ;  /* 0x00000400002c7882 */ /* 0x000fe20000000000 */
[----:B------:R-:W2:Y:S01]  /*5ab0*/  LDC.64 R82, c[0x0][0x8b0] ;  /* 0x00022c00ff527b82 */ /* 0x000ea20000000a00 */
[----:B------:R-:W-:Y:S01]  /*5ac0*/  LOP3.LUT R5, R7, 0x180, RZ, 0xc0, !PT ;  /* 0x0000018007057812 */ /* 0x000fe200078ec0ff */
[----:B------:R-:W-:Y:S01]  /*5ad0*/  IMAD.U32 R37, R95, 0x10000, RZ ;  /* 0x000100005f257824 */ /* 0x000fe200078e00ff */
[----:B------:R-:W-:Y:S01]  /*5ae0*/  LOP3.LUT R4, R4, 0xc00, RZ, 0xc0, !PT ;  /* 0x00000c0004047812 */ /* 0x000fe200078ec0ff */
[----:B------:R-:W-:Y:S01]  /*5af0*/  IMAD.MOV.U32 R94, RZ, RZ, RZ ;  /* 0x000000ffff5e7224 */ /* 0x000fe200078e00ff */
[----:B------:R-:W-:Y:S01]  /*5b00*/  LOP3.LUT R6, R5, 0x20, R6, 0xf8, !PT ;  /* 0x0000002005067812 */ /* 0x000fe200078ef806 */
[----:B------:R-:W-:Y:S01]  /*5b10*/  IMAD.SHL.U32 R5, R95, 0x8, RZ ;  /* 0x000000085f057824 */ /* 0x000fe200078e00ff */
[----:B------:R-:W-:Y:S01]  /*5b20*/  LOP3.LUT R4, R4, 0x40, R7, 0xf8, !PT ;  /* 0x0000004004047812 */ /* 0x000fe200078ef807 */
[----:B------:R-:W3:Y:S01]  /*5b30*/  LDC.64 R80, c[0x0][0x8a8] ;  /* 0x00022a00ff507b82 */ /* 0x000ee20000000a00 */
[----:B------:R-:W-:Y:S01]  /*5b40*/  LOP3.LUT R37, R37, 0x600000, RZ, 0xc0, !PT ;  /* 0x0060000025257812 */ /* 0x000fe200078ec0ff */
[----:B------:R-:W-:Y:S01]  /*5b50*/  IMAD.MOV.U32 R89, RZ, RZ, RZ ;  /* 0x000000ffff597224 */ /* 0x000fe200078e00ff */
[----:B------:R-:W-:-:S02]  /*5b60*/  LOP3.LUT R95, R95, 0x2, RZ, 0xc0, !PT ;  /* 0x000000025f5f7812 */ /* 0x000fc400078ec0ff */
[----:B------:R-:W-:Y:S02]  /*5b70*/  CS2R R92, SRZ ;  /* 0x00000000005c7805 */ /* 0x000fe4000001ff00 */
[----:B------:R-:W-:Y:S01]  /*5b80*/  LOP3.LUT R5, R6, 0x30, R5, 0x78, !PT ;  /* 0x0000003006057812 */ /* 0x000fe200078e7805 */
[----:B------:R-:W4:Y:S01]  /*5b90*/  LDCU UR57, c[0x0][0x370] ;  /* 0x00006e00ff3977ac */ /* 0x000f220008000800 */
[----:B------:R-:W-:Y:S01]  /*5ba0*/  LOP3.LUT R4, R4, 0x200, R7, 0xf8, !PT ;  /* 0x0000020004047812 */ /* 0x000fe200078ef807 */
[----:B------:R-:W-:Y:S01]  /*5bb0*/  IMAD.MOV R90, RZ, RZ, -R95 ;  /* 0x000000ffff5a7224 */ /* 0x000fe200078e0a5f */
[----:B------:R-:W-:Y:S01]  /*5bc0*/  MOV R91, RZ ;  /* 0x000000ff005b7202 */ /* 0x000fe20000000f00 */
[----:B-1----:R-:W-:Y:S01]  /*5bd0*/  ULEA UR44, UR4, UR44, 0x18 ;  /* 0x0000002c042c7291 */ /* 0x002fe2000f8ec0ff */
[----:B------:R-:W-:Y:S01]  /*5be0*/  LOP3.LUT R84, R4, R5, RZ, 0xfc, !PT ;  /* 0x0000000504547212 */ /* 0x000fe200078efcff */
[----:B------:R-:W1:Y:S02]  /*5bf0*/  LDCU.64 UR62, c[0x0][0x348] ;  /* 0x00006900ff3e77ac */ /* 0x000e640008000a00 */
[----:B------:R-:W-:-:S02]  /*5c00*/  UIADD3 UR4, UPT, UPT, UR44, 0x4400, URZ ;  /* 0x000044002c047890 */ /* 0x000fc4000fffe0ff */
[----:B------:R-:W-:-:S03]  /*5c10*/  UIADD3 UR5, UPT, UPT, UR44, 0x400, URZ ;  /* 0x000004002c057890 */ /* 0x000fc6000fffe0ff */
[----:B------:R-:W4:Y:S01]  /*5c20*/  LDS R0, [UR44+0x240] ;  /* 0x0002402cff007984 */ /* 0x000f220008000800 */
[----:B------:R-:W1:Y:S01]  /*5c30*/  LDCU UR43, c[0x0][0xb0c] ;  /* 0x00016180ff2b77ac */ /* 0x000e620008000800 */
[----:B------:R-:W-:Y:S02]  /*5c40*/  IMAD.U32 R96, RZ, RZ, UR4 ;  /* 0x00000004ff607e24 */ /* 0x000fe4000f8e00ff */
[----:B------:R-:W-:Y:S01]  /*5c50*/  IMAD.U32 R98, RZ, RZ, UR5 ;  /* 0x00000005ff627e24 */ /* 0x000fe2000f8e00ff */
[----:B------:R-:W1:Y:S01]  /*5c60*/  LDCU UR39, c[0x0][0xb30] ;  /* 0x00016600ff2777ac */ /* 0x000e620008000800 */
[----:B------:R-:W1:Y:S01]  /*5c70*/  LDCU.64 UR46, c[0x0][0x888] ;  /* 0x00011100ff2e77ac */ /* 0x000e620008000a00 */
[----:B------:R-:W1:Y:S01]  /*5c80*/  LDCU.64 UR40, c[0x0][0xb28] ;  /* 0x00016500ff2877ac */ /* 0x000e620008000a00 */
[----:B------:R-:W1:Y:S01]  /*5c90*/  LDCU.64 UR60, c[0x0][0x890] ;  /* 0x00011200ff3c77ac */ /* 0x000e620008000a00 */
[----:B------:R-:W1:Y:S01]  /*5ca0*/  LDCU.128 UR52, c[0x0][0xb10] ;  /* 0x00016200ff3477ac */ /* 0x000e620008000c00 */
[----:B------:R-:W1:Y:S02]  /*5cb0*/  LDCU UR56, c[0x0][0x374] ;  /* 0x00006e80ff3877ac */ /* 0x000e640008000800 */
[----:B-1234-:R-:W-:-:S07]  /*5cc0*/  IMAD.IADD R37, R0, 0x1, R37 ;  /* 0x0000000100257824 */ /* 0x01efce00078e0225 */
.L_x_148:
[C---:B------:R-:W-:Y:S02]  /*5cd0*/  LEA R3, R89.reuse, UR44, 0x3 ;  /* 0x0000002c59037c11 */ /* 0x040fe4000f8e18ff */
[----:B------:R-:W-:Y:S02]  /*5ce0*/  SHF.L.U32 R0, R92, 0x1f, RZ ;  /* 0x0000001f5c007819 */ /* 0x000fe400000006ff */
[----:B------:R-:W-:Y:S02]  /*5cf0*/  LEA R5, R89, UR44, 0x4 ;  /* 0x0000002c59057c11 */ /* 0x000fe4000f8e20ff */
[----:B-1----:R-:W1:Y:S02]  /*5d00*/  SYNCS.PHASECHK.TRANS64.TRYWAIT P0, [R3+URZ+0x190], R0 ;  /* 0x00019000030075a7 */ /* 0x002e6400080011ff */
[----:B-1----:R-:W-:Y:S05]  /*5d10*/  @!P0 BRA `(.L_x_107) ;  /* 0x0000005400008947 */ /* 0x002fea0003800000 */
.L_x_224:
[----:B------:R-:W2:Y:S01]  /*5d20*/  LDS.128 R4, [R5+0x220] ;  /* 0x0002200005047984 */ /* 0x000ea20000000c00 */
[----:B------:R-:W-:Y:S01]  /*5d30*/  UISETP.GE.AND UP0, UPT, UR42, 0x1, UPT ;  /* 0x000000012a00788c */ /* 0x000fe2000bf06270 */
[----:B------:R-:W-:Y:S01]  /*5d40*/  @!PT LDS RZ, [RZ] ;  /* 0x00000000fffff984 */ /* 0x000fe20000000800 */
[----:B------:R-:W-:Y:S01]  /*5d50*/  @!PT LDS RZ, [RZ] ;  /* 0x00000000fffff984 */ /* 0x000fe20000000800 */
[----:B------:R-:W-:Y:S01]  /*5d60*/  @!PT LDS RZ, [RZ] ;  /* 0x00000000fffff984 */ /* 0x000fe20000000800 */
[----:B------:R-:W-:Y:S01]  /*5d70*/  @!PT LDS RZ, [RZ] ;  /* 0x00000000fffff984 */ /* 0x000fe20000000800 */
[----:B------:R3:W-:Y:S06]  /*5d80*/  MEMBAR.ALL.CTA ;  /* 0x0000000000007992 */ /* 0x0007ec0000008000 */
[----:B---3--:R-:W3:Y:S01]  /*5d90*/  FENCE.VIEW.ASYNC.S ;  /* 0x00000000000073c6 */ /* 0x008ee20000000000 */
[----:B--2---:R-:W-:Y:S11]  /*5da0*/  LOP3.LUT P0, RZ, R6, 0x1, RZ, 0xc0, !PT ;  /* 0x0000000106ff7812 */ /* 0x004ff6000780c0ff */
[----:B------:R-:W-:Y:S02]  /*5db0*/  @!UPT UIADD3 URZ, UPT, UPT, URZ, URZ, URZ ;  /* 0x000000fffffff290 */ /* 0x000fe4000fffe0ff */
[----:B---3--:R-:W-:Y:S01]  /*5dc0*/  VOTEU.ANY UP1, P0 ;  /* 0x0000000000ff7886 */ /* 0x008fe20000020100 */
[----:B------:R-:W-:Y:S01]  /*5dd0*/  PLOP3.LUT P0, PT, PT, PT, UP1, 0x80, 0x8 ;  /* 0x000000000008781c */ /* 0x000fe20003f0f018 */
[----:B------:R-:W-:Y:S11]  /*5de0*/  UP2UR UR45, UPR, URZ, 0x2 ;  /* 0x00000002ff2d7883 */ /* 0x000ff60008000000 */
[----:B------:R-:W-:Y:S01]  /*5df0*/  @!UPT UIADD3 URZ, UPT, UPT, URZ, URZ, URZ ;  /* 0x000000fffffff290 */ /* 0x000fe2000fffe0ff */
[----:B-1----:R-:W-:Y:S02]  /*5e00*/  @P0 SHF.R.U32.HI R0, RZ, 0x10, R5 ;  /* 0x00000010ff000819 */ /* 0x002fe40000011605 */
        /* <DEDUP_REMOVED lines=12> */
[----:B------:R-:W2:Y:S01]  /*5ed0*/  LDCU UR12, c[0x0][0xb20] ;  /* 0x00016400ff0c77ac */ /* 0x000ea20008000800 */
[----:B------:R-:W-:Y:S02]  /*5ee0*/  UIMAD.WIDE.U32 UR4, UR56, UR55, URZ ;  /* 0x00000037380472a5 */ /* 0x000fe4000f8e00ff */
[----:B------:R-:W-:Y:S02]  /*5ef0*/  UIMAD.WIDE.U32 UR6, UR57, UR52, URZ ;  /* 0x00000034390672a5 */ /* 0x000fe4000f8e00ff */
[----:B------:R-:W-:Y:S02]  /*5f00*/  UISETP.NE.AND UP0, UPT, UR54, 0x1, UPT ;  /* 0x000000013600788c */ /* 0x000fe4000bf05270 */
[----:B------:R-:W-:Y:S02]  /*5f10*/  UIMAD.WIDE.U32 UR8, UR37, UR55, URZ ;  /* 0x00000037250872a5 */ /* 0x000fe4000f8e00ff */
[----:B------:R-:W-:Y:S02]  /*5f20*/  UIMAD.WIDE.U32 UR10, UR38, UR52, URZ ;  /* 0x00000034260a72a5 */ /* 0x000fe4000f8e00ff */
[----:B------:R-:W-:Y:S02]  /*5f30*/  UISETP.NE.AND UP1, UPT, UR43, 0x1, UPT ;  /* 0x000000012b00788c */ /* 0x000fe4000bf25270 */
[----:B------:R-:W-:Y:S01]  /*5f40*/  UISETP.NE.AND UP2, UPT, UR42, 0x1, UPT ;  /* 0x000000012a00788c */ /* 0x000fe2000bf45270 */
[----:B------:R-:W-:Y:S02]  /*5f50*/  UMOV UR4, UR5 ;  /* 0x0000000500047c82 */ /* 0x000fe40008000000 */
[----:B--2---:R-:W-:Y:S03]  /*5f60*/  USHF.R.U32.HI UR5, URZ, UR12, UR4 ;  /* 0x0000000cff057299 */ /* 0x004fe60008011604 */
[----:B------:R-:W-:Y:S02]  /*5f70*/  UMOV UR4, UR7 ;  /* 0x0000000700047c82 */ /* 0x000fe40008000000 */
[----:B------:R-:W-:Y:S02]  /*5f80*/  USHF.R.U32.HI UR7, URZ, UR53, UR4 ;  /* 0x00000035ff077299 */ /* 0x000fe40008011604 */
[----:B------:R-:W-:Y:S02]  /*5f90*/  USEL UR4, UR56, UR5, !UP0 ;  /* 0x0000000538047287 */ /* 0x000fe4000c000000 */
[----:B------:R-:W-:Y:S01]  /*5fa0*/  USEL UR7, UR57, UR7, !UP1 ;  /* 0x0000000739077287 */ /* 0x000fe2000c800000 */
[----:B------:R-:W-:Y:S01]  /*5fb0*/  UMOV UR5, UR9 ;  /* 0x0000000900057c82 */ /* 0x000fe20008000000 */
[----:B------:R-:W-:Y:S02]  /*5fc0*/  UIMAD.WIDE.U32 UR8, UR4, UR40, URZ ;  /* 0x00000028040872a5 */ /* 0x000fe4000f8e00ff */
[----:B------:R-:W-:Y:S03]  /*5fd0*/  USHF.R.U32.HI UR6, URZ, UR12, UR5 ;  /* 0x0000000cff067299 */ /* 0x000fe60008011605 */
[----:B------:R-:W-:Y:S01]  /*5fe0*/  UMOV UR5, UR11 ;  /* 0x0000000b00057c82 */ /* 0x000fe20008000000 */
[----:B------:R-:W-:Y:S02]  /*5ff0*/  UIMAD.WIDE.U32 UR10, UR7, UR40, URZ ;  /* 0x00000028070a72a5 */ /* 0x000fe4000f8e00ff */
[----:B------:R-:W-:Y:S02]  /*6000*/  USHF.R.U32.HI UR12, URZ, UR53, UR5 ;  /* 0x00000035ff0c7299 */ /* 0x000fe40008011605 */
[----:B------:R-:W-:Y:S01]  /*6010*/  USEL UR6, UR37, UR6, !UP0 ;  /* 0x0000000625067287 */ /* 0x000fe2000c000000 */
[----:B------:R-:W-:Y:S02]  /*6020*/  UMOV UR5, UR9 ;  /* 0x0000000900057c82 */ /* 0x000fe40008000000 */
[----:B------:R-:W-:Y:S01]  /*6030*/  UMOV UR10, UR11 ;  /* 0x0000000b000a7c82 */ /* 0x000fe20008000000 */
[----:B------:R-:W-:Y:S02]  /*6040*/  @UP2 USHF.R.U32.HI UR4, URZ, UR41, UR5 ;  /* 0x00000029ff042299 */ /* 0x000fe40008011605 */
[----:B------:R-:W-:Y:S02]  /*6050*/  @UP2 USHF.R.U32.HI UR7, URZ, UR41, UR10 ;  /* 0x00000029ff072299 */ /* 0x000fe4000801160a */
[----:B------:R-:W-:Y:S02]  /*6060*/  UIMAD UR4, UR42, UR4, URZ ;  /* 0x000000042a0472a4 */ /* 0x000fe4000f8e02ff */
[----:B------:R-:W-:Y:S02]  /*6070*/  UIMAD.WIDE.U32 UR10, UR6, UR40, URZ ;  /* 0x00000028060a72a5 */ /* 0x000fe4000f8e00ff */
[----:B------:R-:W-:Y:S02]  /*6080*/  USEL UR5, UR38, UR12, !UP1 ;  /* 0x0000000c26057287 */ /* 0x000fe4000c800000 */
[----:B------:R-:W-:Y:S02]  /*6090*/  UIMAD UR8, UR42, UR7, URZ ;  /* 0x000000072a0872a4 */ /* 0x000fe4000f8e02ff */
[----:B------:R-:W-:Y:S03]  /*60a0*/  UISETP.GE.AND UP0, UPT, UR6, UR4, UPT ;  /* 0x000000040600728c */ /* 0x000fe6000bf06270 */
[----:B------:R-:W-:Y:S01]  /*60b0*/  UMOV UR4, UR11 ;  /* 0x0000000b00047c82 */ /* 0x000fe20008000000 */
[----:B------:R-:W-:Y:S02]  /*60c0*/  UISETP.GE.OR UP0, UPT, UR5, UR8, UP0 ;  /* 0x000000080500728c */ /* 0x000fe40008706670 */
[----:B------:R-:W-:Y:S02]  /*60d0*/  USHF.R.U32.HI UR4, URZ, UR41, UR4 ;  /* 0x00000029ff047299 */ /* 0x000fe40008011604 */
[----:B------:R-:W-:Y:S02]  /*60e0*/  UIMAD.WIDE.U32 UR8, UR5, UR40, URZ ;  /* 0x00000028050872a5 */ /* 0x000fe4000f8e00ff */
[----:B------:R-:W-:Y:S02]  /*60f0*/  USEL UR11, UR6, UR4, !UP2 ;  /* 0x00000004060b7287 */ /* 0x000fe4000d000000 */
[----:B------:R-:W-:Y:S02]  /*6100*/  UIADD3 UR8, UPT, UPT, -UR5, URZ, URZ ;  /* 0x000000ff05087290 */ /* 0x000fe4000fffe1ff */
[----:B------:R-:W-:Y:S01]  /*6110*/  UIADD3 UR10, UPT, UPT, -UR11, URZ, URZ ;  /* 0x000000ff0b0a7290 */ /* 0x000fe2000fffe1ff */
[----:B------:R-:W-:Y:S01]  /*6120*/  @!UP0 UMOV UR4, UR9 ;  /* 0x0000000900048c82 */ /* 0x000fe20008000000 */
[----:B------:R-:W-:Y:S02]  /*6130*/  UIADD3 UR9, UPT, UPT, -UR6, URZ, URZ ;  /* 0x000000ff06097290 */ /* 0x000fe4000fffe1ff */
[----:B------:R-:W-:Y:S02]  /*6140*/  @!UP0 USHF.R.U32.HI UR4, URZ, UR41, UR4 ;  /* 0x00000029ff048299 */ /* 0x000fe40008011604 */
[----:B------:R-:W-:Y:S02]  /*6150*/  UIMAD UR10, UR42, UR10, UR6 ;  /* 0x0000000a2a0a72a4 */ /* 0x000fe4000f8e0206 */
[----:B------:R-:W-:Y:S04]  /*6160*/  @!UP0 USEL UR4, UR5, UR4, !UP2 ;  /* 0x0000000405048287 */ /* 0x000fe8000d000000 */
[----:B------:R-:W-:Y:S02]  /*6170*/  @!UP0 UIMAD UR10, UR7, UR10, UR4 ;  /* 0x0000000a070a82a4 */ /* 0x000fe4000f8e0204 */
[----:B------:R-:W-:Y:S02]  /*6180*/  @!UP0 UIADD3 UR11, UPT, UPT, UR11, -UR4, URZ ;  /* 0x800000040b0b8290 */ /* 0x000fe4000fffe0ff */
[----:B------:R-:W-:Y:S02]  /*6190*/  UIMAD UR7, UR43, UR8, UR38 ;  /* 0x000000082b0772a4 */ /* 0x000fe4000f8e0226 */
[----:B------:R-:W-:Y:S02]  /*61a0*/  @!UP0 UIMAD UR6, UR11, UR42, UR5 ;  /* 0x0000002a0b0682a4 */ /* 0x000fe4000f8e0205 */
[----:B------:R-:W-:Y:S01]  /*61b0*/  UIMAD UR4, UR54, UR9, UR37 ;  /* 0x00000009360472a4 */ /* 0x000fe2000f8e0225 */
[----:B------:R-:W-:Y:S02]  /*61c0*/  @!UP0 UMOV UR5, UR10 ;  /* 0x0000000a00058c82 */ /* 0x000fe40008000000 */
[----:B------:R-:W-:Y:S02]  /*61d0*/  UIMAD UR38, UR5, UR43, UR7 ;  /* 0x0000002b052672a4 */ /* 0x000fe4000f8e0207 */
[----:B------:R-:W-:Y:S11]  /*61e0*/  UIMAD UR37, UR6, UR54, UR4 ;  /* 0x00000036062572a4 */ /* 0x000ff6000f8e0204 */
[----:B------:R-:W-:Y:S01]  /*61f0*/  @!UPT UIADD3 URZ, UPT, UPT, URZ, URZ, URZ ;  /* 0x000000fffffff290 */ /* 0x000fe2000fffe0ff */
.L_x_108:
[----:B------:R-:W-:Y:S01]  /*6200*/  UISETP.NE.AND UP0, UPT, UR39, 0x1, UPT ;  /* 0x000000012700788c */ /* 0x000fe2000bf05270 */
[----:B------:R-:W-:Y:S01]  /*6210*/  IADD3 R89, PT, PT, R89, 0x1, RZ ;  /* 0x0000000159597810 */ /* 0x000fe20007ffe0ff */
[----:B------:R-:W-:Y:S02]  /*6220*/  UIADD3 UR11, UPT, UPT, UR44, 0x400, URZ ;  /* 0x000004002c0b7890 */ /* 0x000fe4000fffe0ff */
[----:B------:R-:W-:Y:S02]  /*6230*/  USHF.L.U32 UR50, UR30, 0x6, URZ ;  /* 0x000000061e327899 */ /* 0x000fe400080006ff */
[----:B------:R-:W-:Y:S05]  /*6240*/  USHF.L.U32 UR49, UR31, 0x8, URZ ;  /* 0x000000081f317899 */ /* 0x000fea00080006ff */
[----:B------:R-:W2:Y:S01]  /*6250*/  @!UP0 LDCU.128 UR12, c[0x0][0xb10] ;  /* 0x00016200ff0c87ac */ /* 0x000ea20008000c00 */
[----:B------:R-:W3:Y:S01]  /*6260*/  @!UP0 LDCU UR5, c[0x0][0xb0c] ;  /* 0x00016180ff0587ac */ /* 0x000ee20008000800 */
[----:B------:R-:W4:Y:S01]  /*6270*/  @!UP0 LDCU UR10, c[0x0][0xb20] ;  /* 0x00016400ff0a87ac */ /* 0x000f220008000800 */
[----:B--2---:R-:W-:Y:S02]  /*6280*/  UIMAD.WIDE.U32 UR8, UR38, UR12, URZ ;  /* 0x0000000c260872a5 */ /* 0x004fe4000f8e00ff */
[----:B------:R-:W-:Y:S02]  /*6290*/  UIMAD.WIDE.U32 UR6, UR37, UR15, URZ ;  /* 0x0000000f250672a5 */ /* 0x000fe4000f8e00ff */
[----:B------:R-:W-:Y:S03]  /*62a0*/  @!UP0 UISETP.NE.AND UP1, UPT, UR14, 0x1, UPT ;  /* 0x000000010e00888c */ /* 0x000fe6000bf25270 */
[----:B------:R-:W-:Y:S01]  /*62b0*/  @!UP0 UMOV UR4, UR9 ;  /* 0x0000000900048c82 */ /* 0x000fe20008000000 */
[----:B---3--:R-:W-:Y:S02]  /*62c0*/  @!UP0 UISETP.NE.AND UP2, UPT, UR5, 0x1, UPT ;  /* 0x000000010500888c */ /* 0x008fe4000bf45270 */
[----:B------:R-:W-:Y:S01]  /*62d0*/  @!UP0 USHF.R.U32.HI UR4, URZ, UR13, UR4 ;  /* 0x0000000dff048299 */ /* 0x000fe20008011604 */
[----:B------:R-:W-:Y:S02]  /*62e0*/  @!UP0 UMOV UR6, UR7 ;  /* 0x0000000700068c82 */ /* 0x000fe40008000000 */
[----:B----4-:R-:W-:Y:S02]  /*62f0*/  @!UP0 USHF.R.U32.HI UR6, URZ, UR10, UR6 ;  /* 0x0000000aff068299 */ /* 0x010fe40008011606 */
[----:B------:R-:W-:Y:S02]  /*6300*/  @!UP0 USEL UR7, UR38, UR4, !UP2 ;  /* 0x0000000426078287 */ /* 0x000fe4000d000000 */
[----:B------:R-:W-:Y:S04]  /*6310*/  @!UP0 USEL UR6, UR37, UR6, !UP1 ;  /* 0x0000000625068287 */ /* 0x000fe8000c800000 */
[----:B------:R-:W-:Y:S02]  /*6320*/  @!UP0 UIADD3 UR4, UPT, UPT, -UR7, UR6, URZ ;  /* 0x0000000607048290 */ /* 0x000fe4000fffe1ff */
[----:B------:R-:W-:Y:S02]  /*6330*/  @!UP0 UIADD3 UR6, UPT, UPT, UR7, -UR6, URZ ;  /* 0x8000000607068290 */ /* 0x000fe4000fffe0ff */
[----:B------:R-:W-:Y:S02]  /*6340*/  @!UP0 UIMAD UR38, UR4, UR5, UR38 ;  /* 0x00000005042682a4 */ /* 0x000fe4000f8e0226 */
[----:B------:R-:W-:Y:S02]  /*6350*/  @!UP0 UIMAD UR37, UR6, UR14, UR37 ;  /* 0x0000000e062582a4 */ /* 0x000fe4000f8e0225 */
[----:B------:R-:W-:Y:S09]  /*6360*/  ULOP3.LUT UP0, URZ, UR11, 0x1b0, URZ, 0xc0, !UPT ;  /* 0x000001b00bff7892 */ /* 0x000ff2000f80c0ff */
[----:B------:R-:W-:Y:S05]  /*6370*/  BRA.U !UP0, `(.L_x_109) ;  /* 0x0000000108407547 */ /* 0x000fea000b800000 */
[----:B------:R-:W2:Y:S01]  /*6380*/  LDCU.64 UR8, c[0x4][0x88] ;  /* 0x01001100ff0877ac */ /* 0x000ea20008000a00 */
[----:B------:R-:W-:Y:S01]  /*6390*/  MOV R3, 0x0 ;  /* 0x0000000000037802 */ /* 0x000fe20000000f00 */
[----:B------:R-:W-:Y:S02]  /*63a0*/  HFMA2 R12, -RZ, RZ, 0, 5.9604644775390625e-08 ;  /* 0x00000001ff0c7431 */ /* 0x000fe400000001ff */
[----:B------:R-:W-:Y:S02]  /*63b0*/  IMAD.MOV.U32 R8, RZ, RZ, 0x70 ;  /* 0x00000070ff087424 */ /* 0x000fe400078e00ff */
[----:B------:R-:W-:Y:S01]  /*63c0*/  IMAD.MOV.U32 R13, RZ, RZ, RZ ;  /* 0x000000ffff0d7224 */ /* 0x000fe200078e00ff */
[----:B------:R-:W3:Y:S01]  /*63d0*/  LDCU.64 UR6, c[0x4][0x90] ;  /* 0x01001200ff0677ac */ /* 0x000ee20008000a00 */
[----:B------:R-:W4:Y:S01]  /*63e0*/  LDC.64 R2, c[0x4][R3] ;  /* 0x0100000003027b82 */ /* 0x000f220000000a00 */
[----:B------:R-:W1:Y:S01]  /*63f0*/  LDCU.64 UR4, c[0x4][0x8] ;  /* 0x01000100ff0477ac */ /* 0x000e620008000a00 */
[----:B--2---:R-:W-:Y:S01]  /*6400*/  MOV R5, UR9 ;  /* 0x0000000900057c02 */ /* 0x004fe20008000f00 */
[----:B------:R-:W-:Y:S01]  /*6410*/  IMAD.U32 R4, RZ, RZ, UR8 ;  /* 0x00000008ff047e24 */ /* 0x000fe2000f8e00ff */
[----:B---3--:R-:W-:Y:S01]  /*6420*/  MOV R7, UR7 ;  /* 0x0000000700077c02 */ /* 0x008fe20008000f00 */
[----:B------:R-:W-:Y:S01]  /*6430*/  IMAD.U32 R6, RZ, RZ, UR6 ;  /* 0x00000006ff067e24 */ /* 0x000fe2000f8e00ff */
[----:B-1----:R-:W-:Y:S01]  /*6440*/  MOV R11, UR5 ;  /* 0x00000005000b7c02 */ /* 0x002fe20008000f00 */
[----:B------:R-:W-:Y:S02]  /*6450*/  IMAD.U32 R10, RZ, RZ, UR4 ;  /* 0x00000004ff0a7e24 */ /* 0x000fe4000f8e00ff */
[----:B------:R-:W-:Y:S07]  /*6460*/  LEPC R20, `(.L_x_109) ;  /* 0x000000001014794e */ /* 0x000fee0000000000 */
[----:B----45:R-:W-:Y:S05]  /*6470*/  CALL.ABS.NOINC R2 ;  /* 0x0000000002007343 */ /* 0x030fea0003c00000 */
.L_x_109:
[----:B------:R-:W-:Y:S01]  /*6480*/  LOP3.LUT P0, RZ, R96, 0x1b0, RZ, 0xc0, !PT ;  /* 0x000001b060ff7812 */ /* 0x000fe2000780c0ff */
[----:B------:R-:W-:Y:S11]  /*6490*/  BSSY.RECONVERGENT B6, `(.L_x_110) ;  /* 0x0000013000067945 */ /* 0x000ff60003800200 */
[----:B------:R-:W-:Y:S01]  /*64a0*/  @!UPT UIADD3 URZ, UPT, UPT, URZ, URZ, URZ ;  /* 0x000000fffffff290 */ /* 0x000fe2000fffe0ff */
[----:B------:R-:W-:Y:S05]  /*64b0*/  @!P0 BRA `(.L_x_111) ;  /* 0x0000000000408947 */ /* 0x000fea0003800000 */
        /* <DEDUP_REMOVED lines=16> */
.L_x_111:
[----:B------:R-:W-:Y:S05]  /*65c0*/  BSYNC.RECONVERGENT B6 ;  /* 0x0000000000067941 */ /* 0x000fea0003800200 */
.L_x_110:
[----:B------:R-:W-:Y:S01]  /*65d0*/  R2UR UR4, R88 ;  /* 0x00000000580472ca */ /* 0x000fe200000e0000 */
[----:B------:R-:W-:Y:S01]  /*65e0*/  UISETP.NE.U32.AND UP0, UPT, UR60, URZ, UPT ;  /* 0x000000ff3c00728c */ /* 0x000fe2000bf05070 */
[----:B------:R-:W-:Y:S02]  /*65f0*/  ISETP.NE.U32.AND P4, PT, R82, RZ, PT ;  /* 0x000000ff5200720c */ /* 0x000fe40003f85070 */
[----:B------:R-:W-:Y:S01]  /*6600*/  ISETP.NE.U32.AND P2, PT, RZ, UR46, PT ;  /* 0x0000002eff007c0c */ /* 0x000fe2000bf45070 */
[----:B------:R-:W-:Y:S01]  /*6610*/  UISETP.NE.AND.EX UP1, UPT, UR61, URZ, UPT, UP0 ;  /* 0x000000ff3d00728c */ /* 0x000fe2000bf25300 */
[----:B------:R-:W-:Y:S01]  /*6620*/  ISETP.NE.AND.EX P4, PT, R83, RZ, PT, P4 ;  /* 0x000000ff5300720c */ /* 0x000fe20003f85340 */
[----:B------:R-:W-:Y:S01]  /*6630*/  UPLOP3.LUT UP0, UPT, UPT, UPT, UPT, 0x40, 0x4 ;  /* 0x000000000004789c */ /* 0x000fe20003f0e870 */
[----:B------:R-:W-:Y:S05]  /*6640*/  ISETP.NE.AND.EX P2, PT, RZ, UR47, PT, P2 ;  /* 0x0000002fff007c0c */ /* 0x000fea000bf45320 */
[----:B------:R-:W-:Y:S06]  /*6650*/  UISETP.NE.AND UP2, UPT, UR4, URZ, UPT ;  /* 0x000000ff0400728c */ /* 0x000fec000bf45270 */
[----:B------:R-:W-:Y:S05]  /*6660*/  PLOP3.LUT P1, PT, PT, PT, UP2, 0x80, 0x8 ;  /* 0x000000000008781c */ /* 0x000fea0003f2f028 */
[----:B------:R-:W-:Y:S06]  /*6670*/  @UP2 UPLOP3.LUT UP0, UPT, UPT, UPT, UP1, 0x80, 0x8 ;  /* 0x000000000008289c */ /* 0x000fec0003f0f010 */
[----:B------:R-:W-:Y:S01]  /*6680*/  PLOP3.LUT P0, PT, PT, PT, UP0, 0x80, 0x8 ;  /* 0x000000000008781c */ /* 0x000fe20003f0f008 */
[----:B------:R-:W-:Y:S01]  /*6690*/  @!UPT UIADD3 URZ, UPT, UPT, URZ, URZ, URZ ;  /* 0x000000fffffff290 */ /* 0x000fe2000fffe0ff */
[----:B------:R-:W-:Y:S11]  /*66a0*/  BRA.U !UP1, `(.L_x_112) ;  /* 0x00000001093c7547 */ /* 0x000ff6000b800000 */
[----:B------:R-:W-:Y:S01]  /*66b0*/  UISETP.NE.U32.AND UP0, UPT, UR46, URZ, UPT ;  /* 0x000000ff2e00728c */ /* 0x000fe2000bf05070 */
[----:B-1----:R-:W-:Y:S01]  /*66c0*/  HFMA2 R0, -RZ, RZ, 0, 5.9604644775390625e-08 ;  /* 0x00000001ff007431 */ /* 0x002fe200000001ff */
[----:B------:R-:W1:Y:S01]  /*66d0*/  LDCU.64 UR8, c[0x0][0x358] ;  /* 0x00006b00ff0877ac */ /* 0x000e620008000a00 */
[----:B------:R-:W-:Y:S01]  /*66e0*/  IMAD.MOV.U32 R85, RZ, RZ, 0x1 ;  /* 0x00000001ff557424 */ /* 0x000fe200078e00ff */
[----:B------:R-:W-:Y:S06]  /*66f0*/  UISETP.NE.AND.EX UP0, UPT, UR47, URZ, UPT, UP0 ;  /* 0x000000ff2f00728c */ /* 0x000fec000bf05300 */
        /* <DEDUP_REMOVED lines=9> */
[----:B--23--:R-:W-:Y:S02]  /*6790*/  @!P3 IMAD.U32 R41, RZ, RZ, UR4 ;  /* 0x00000004ff29be24 */ /* 0x00cfe4000f8e00ff */
.L_x_112:
[----:B------:R-:W-:Y:S05]  /*67a0*/  @!P4 BRA `(.L_x_113) ;  /* 0x000000000024c947 */ /* 0x000fea0003800000 */
[----:B------:R-:W-:Y:S01]  /*67b0*/  ISETP.NE.U32.AND P3, PT, R80, RZ, PT ;  /* 0x000000ff5000720c */ /* 0x000fe20003f65070 */
[----:B------:R-:W2:Y:S03]  /*67c0*/  LDCU.64 UR4, c[0x0][0x358] ;  /* 0x00006b00ff0477ac */ /* 0x000ea60008000a00 */
[----:B------:R-:W-:Y:S11]  /*67d0*/  ISETP.NE.AND.EX P3, PT, R81, RZ, PT, P3 ;  /* 0x000000ff5100720c */ /* 0x000ff60003f65330 */
[----:B------:R-:W-:Y:S02]  /*67e0*/  @!UPT UIADD3 URZ, UPT, UPT, URZ, URZ, URZ ;  /* 0x000000fffffff290 */ /* 0x000fe4000fffe0ff */
[----:B------:R-:W3:Y:S01]  /*67f0*/  @P3 LDC.64 R2, c[0x0][0x8a8] ;  /* 0x00022a00ff023b82 */ /* 0x000ee20000000a00 */
[----:B-1----:R-:W-:Y:S04]  /*6800*/  @P3 IMAD R0, R82, UR36, RZ ;  /* 0x0000002452003c24 */ /* 0x002fe8000f8e02ff */
[----:B---3--:R-:W-:Y:S05]  /*6810*/  @P3 IMAD.WIDE R2, R0, 0x4, R2 ;  /* 0x0000000400023825 */ /* 0x008fea00078e0202 */
[----:B--2--5:R2:W5:Y:S02]  /*6820*/  @P3 LDG.E R38, desc[UR4][R2.64] ;  /* 0x0000000402263981 */ /* 0x024564000c1e1900 */
[----:B--2---:R-:W3:Y:S02]  /*6830*/  @!P3 LDC R38, c[0x0][0x8a0] ;  /* 0x00022800ff26bb82 */ /* 0x004ee40000000800 */
.L_x_113:
[----:B-----5:R-:W-:Y:S01]  /*6840*/  FSETP.NEU.AND P4, PT, R41, RZ, PT ;  /* 0x000000ff2900720b */ /* 0x020fe20003f8d000 */
[----:B------:R-:W-:Y:S01]  /*6850*/  BSSY B1, `(.L_x_114) ;  /* 0x0000042000017945 */ /* 0x000fe20003800000 */
[----:B------:R-:W-:Y:S01]  /*6860*/  SEL R6, RZ, 0xffffffff, P2 ;  /* 0xffffffffff067807 */ /* 0x000fe20001000000 */
[----:B------:R-:W-:Y:S01]  /*6870*/  IMAD.MOV.U32 R100, RZ, RZ, 0x1 ;  /* 0x00000001ff647424 */ /* 0x000fe200078e00ff */
[----:B------:R-:W-:Y:S02]  /*6880*/  LOP3.LUT P3, RZ, R85, 0xff, RZ, 0xc0, !PT ;  /* 0x000000ff55ff7812 */ /* 0x000fe4000786c0ff */
[----:B------:R-:W-:Y:S02]  /*6890*/  CS2R R78, SRZ ;  /* 0x00000000004e7805 */ /* 0x000fe4000001ff00 */
[----:B------:R-:W-:Y:S02]  /*68a0*/  @P1 SEL R3, RZ, 0xffffffff, P4 ;  /* 0xffffffffff031807 */ /* 0x000fe40002000000 */
[----:B------:R-:W-:Y:S02]  /*68b0*/  CS2R R76, SRZ ;  /* 0x00000000004c7805 */ /* 0x000fe4000001ff00 */
[----:B------:R-:W-:Y:S02]  /*68c0*/  LEA R2, R93, UR44, 0x3 ;  /* 0x0000002c5d027c11 */ /* 0x000fe4000f8e18ff */
[----:B------:R-:W-:Y:S02]  /*68d0*/  CS2R R74, SRZ ;  /* 0x00000000004a7805 */ /* 0x000fe4000001ff00 */
[----:B------:R-:W-:Y:S02]  /*68e0*/  @P0 SEL R3, R6, R3, !P3 ;  /* 0x0000000306030207 */ /* 0x000fe40005800000 */
[----:B------:R-:W-:Y:S02]  /*68f0*/  CS2R R72, SRZ ;  /* 0x0000000000487805 */ /* 0x000fe4000001ff00 */
[----:B------:R-:W-:Y:S02]  /*6900*/  LEA R71, R36, UR44, 0x3 ;  /* 0x0000002c24477c11 */ /* 0x000fe4000f8e18ff */
[----:B------:R-:W-:Y:S02]  /*6910*/  @P1 LOP3.LUT R3, R3, 0x1, RZ, 0xc0, !PT ;  /* 0x0000000103031812 */ /* 0x000fe400078ec0ff */
[----:B------:R-:W-:Y:S02]  /*6920*/  SHF.L.U32 R4, R94, 0x1f, RZ ;  /* 0x0000001f5e047819 */ /* 0x000fe400000006ff */
[----:B------:R-:W-:Y:S02]  /*6930*/  ISETP.NE.U32.OR P6, PT, R3, 0x1, !P1 ;  /* 0x000000010300780c */ /* 0x000fe40004fc5470 */
[----:B------:R-:W-:Y:S02]  /*6940*/  PLOP3.LUT P2, PT, PT, PT, UP1, 0x80, 0x8 ;  /* 0x000000000008781c */ /* 0x000fe40003f4f018 */
[----:B------:R-:W-:Y:S02]  /*6950*/  LEA.HI R39, R36, R36, RZ, 0x1 ;  /* 0x0000002424277211 */ /* 0x000fe400078f08ff */
[----:B------:R-:W-:Y:S02]  /*6960*/  SEL R3, RZ, 0xffffffff, P4 ;  /* 0xffffffffff037807 */ /* 0x000fe40002000000 */
[----:B------:R-:W-:Y:S01]  /*6970*/  P2R R102, PR, RZ, 0x40 ;  /* 0x00000040ff667803 */ /* 0x000fe20000000000 */
[C---:B-1----:R-:W-:Y:S01]  /*6980*/  IMAD.SHL.U32 R0, R39.reuse, 0x80, RZ ;  /* 0x0000008027007824 */ /* 0x042fe200078e00ff */
[----:B------:R-:W-:Y:S03]  /*6990*/  LOP3.LUT R39, R39, 0xffe, RZ, 0xc0, !PT ;  /* 0x00000ffe27277812 */ /* 0x000fe600078ec0ff */
[----:B------:R-:W-:Y:S02]  /*69a0*/  @P6 SHF.L.U32 R5, R91, 0x1f, RZ ;  /* 0x0000001f5b056819 */ /* 0x000fe400000006ff */
[----:B------:R-:W-:Y:S01]  /*69b0*/  @P2 SEL R3, R6, R3, !P3 ;  /* 0x0000000306032207 */ /* 0x000fe20005800000 */
[----:B------:R-:W-:Y:S01]  /*69c0*/  IMAD.IADD R39, R36, 0x1, -R39 ;  /* 0x0000000124277824 */ /* 0x000fe200078e0a27 */
[----:B------:R-:W1:Y:S01]  /*69d0*/  @P6 SYNCS.PHASECHK.TRANS64.TRYWAIT P1, [R2+URZ+0x140], R5 ;  /* 0x00014005020065a7 */ /* 0x000e6200080211ff */
[----:B------:R-:W-:Y:S02]  /*69e0*/  LOP3.LUT R0, R0, 0xffffff00, RZ, 0xc0, !PT ;  /* 0xffffff0000007812 */ /* 0x000fe400078ec0ff */
[----:B------:R-:W-:Y:S03]  /*69f0*/  LOP3.LUT R3, R3, 0x1, RZ, 0xc0, !PT ;  /* 0x0000000103037812 */ /* 0x000fe600078ec0ff */
[----:B------:R-:W-:Y:S01]  /*6a00*/  IMAD.IADD R0, R37, 0x1, R0 ;  /* 0x0000000125007824 */ /* 0x000fe200078e0200 */
[----:B------:R-:W-:Y:S03]  /*6a10*/  ISETP.NE.U32.AND P5, PT, R3, 0x1, PT ;  /* 0x000000010300780c */ /* 0x000fe60003fa5070 */
[----:B------:R-:W-:Y:S01]  /*6a20*/  IMAD R39, R39, 0x100000, R0 ;  /* 0x0010000027277824 */ /* 0x000fe200078e0200 */
[----:B------:R-:W-:Y:S01]  /*6a30*/  P2R R101, PR, RZ, 0x20 ;  /* 0x00000020ff657803 */ /* 0x000fe20000000000 */
[----:B------:R2:W4:Y:S01]  /*6a40*/  SYNCS.PHASECHK.TRANS64.TRYWAIT P0, [R71+URZ+0x1b0], R4 ;  /* 0x0001b004470075a7 */ /* 0x00052200080011ff */
[----:B-1----:R-:W-:Y:S01]  /*6a50*/  @P6 SEL R100, RZ, 0x1, !P1 ;  /* 0x00000001ff646807 */ /* 0x002fe20004800000 */
[----:B--2---:R-:W-:Y:S06]  /*6a60*/  @!P6 BRA `(.L_x_115) ;  /* 0x000000000080e947 */ /* 0x004fec0003800000 */
[----:B------:R-:W-:Y:S01]  /*6a70*/  @P5 IMAD R6, R93, 0x1000, R84 ;  /* 0x000010005d065824 */ /* 0x000fe200078e0254 */
[----:B------:R-:W1:Y:S01]  /*6a80*/  S2R R0, SR_CgaCtaId ;  /* 0x0000000000007919 */ /* 0x000e620000008800 */
[----:B------:R-:W-:Y:S01]  /*6a90*/  ISETP.NE.AND P1, PT, R100, RZ, PT ;  /* 0x000000ff6400720c */ /* 0x000fe20003f25270 */
[----:B------:R-:W-:Y:S01]  /*6aa0*/  BSSY B0, `(.L_x_116) ;  /* 0x000000b000007945 */ /* 0x000fe20003800000 */
[----:B------:R-:W-:Y:S01]  /*6ab0*/  @P5 VIADD R5, R6, UR44 ;  /* 0x0000002c06055c36 */ /* 0x000fe20008000000 */
[----:B------:R-:W-:Y:S02]  /*6ac0*/  CS2R R74, SRZ ;  /* 0x00000000004a7805 */ /* 0x000fe4000001ff00 */
[----:B------:R-:W-:Y:S02]  /*6ad0*/  CS2R R72, SRZ ;  /* 0x0000000000487805 */ /* 0x000fe4000001ff00 */
[----:B------:R-:W-:Y:S01]  /*6ae0*/  CS2R R78, SRZ ;  /* 0x00000000004e7805 */ /* 0x000fe2000001ff00 */
[----:B------:R-:W-:Y:S01]  /*6af0*/  @P5 IMAD R5, R95, -0x10, R5 ;  /* 0xfffffff05f055824 */ /* 0x000fe200078e0205 */
[----:B------:R-:W-:Y:S04]  /*6b00*/  CS2R R76, SRZ ;  /* 0x00000000004c7805 */ /* 0x000fe8000001ff00 */
[----:B------:R-:W-:Y:S05]  /*6b10*/  @P1 BRA `(.L_x_117) ;  /* 0x00000000000c1947 */ /* 0x000fea0003800000 */
[----:B------:R-:W-:Y:S04]  /*6b20*/  SHF.L.U32 R3, R91, 0x1f, RZ ;  /* 0x0000001f5b037819 */ /* 0x000fe800000006ff */
[----:B------:R-:W2:Y:S02]  /*6b30*/  SYNCS.PHASECHK.TRANS64.TRYWAIT P1, [R2+URZ+0x140], R3 ;  /* 0x00014003020075a7 */ /* 0x000ea400080211ff */
[----:B--2---:R-:W-:Y:S05]  /*6b40*/  @!P1 BRA `(.L_x_118) ;  /* 0x0000004400889947 */ /* 0x004fea0003800000 */
.L_x_117:
[----:B------:R-:W-:Y:S05]  /*6b50*/  BSYNC B0 ;  /* 0x0000000000007941 */ /* 0x000fea0003800000 */
.L_x_116:
[----:B------:R-:W-:Y:S01]  /*6b60*/  ISETP.NE.AND P1, PT, R101, RZ, PT ;  /* 0x000000ff6500720c */ /* 0x000fe20003f25270 */
[----:B--2---:R-:W-:Y:S02]  /*6b70*/  VIADD R3, R2, 0x160 ;  /* 0x0000016002037836 */ /* 0x004fe40000000000 */
[----:B------:R-:W-:Y:S03]  /*6b80*/  VIADD R93, R93, 0x1 ;  /* 0x000000015d5d7836 */ /* 0x000fe60000000000 */
[----:B-1----:R-:W-:Y:S07]  /*6b90*/  PRMT R0, R0, 0x654, R3 ;  /* 0x0000065400007816 */ /* 0x002fee0000000003 */
[----:B------:R1:W2:Y:S04]  /*6ba0*/  @P1 LDS.128 R72, [R6+UR44+0x400] ;  /* 0x0004002c06481984 */ /* 0x0002a80008000c00 */
[----:B------:R1:W1:Y:S01]  /*6bb0*/  @P1 LDS.128 R76, [R5+0x410] ;  /* 0x00041000054c1984 */ /* 0x0002620000000c00 */
[C---:B------:R-:W-:Y:S01]  /*6bc0*/  ISETP.NE.AND P1, PT, R93.reuse, 0x4, PT ;  /* 0x000000045d00780c */ /* 0x040fe20003f25270 */
[----:B------:R-:W-:Y:S01]  /*6bd0*/  @!PT LDS RZ, [RZ] ;  /* 0x00000000fffff984 */ /* 0x000fe20000000800 */
[----:B------:R-:W-:Y:S01]  /*6be0*/  @!PT LDS RZ, [RZ] ;  /* 0x00000000fffff984 */ /* 0x000fe20000000800 */
[----:B------:R-:W-:Y:S01]  /*6bf0*/  @!PT LDS RZ, [RZ] ;  /* 0x00000000fffff984 */ /* 0x000fe20000000800 */
[----:B------:R-:W-:Y:S01]  /*6c00*/  @!PT LDS RZ, [RZ] ;  /* 0x00000000fffff984 */ /* 0x000fe20000000800 */
[----:B------:R5:W-:Y:S06]  /*6c10*/  MEMBAR.ALL.CTA ;  /* 0x0000000000007992 */ /* 0x000bec0000008000 */
[----:B-----5:R-:W5:Y:S01]  /*6c20*/  FENCE.VIEW.ASYNC.S ;  /* 0x00000000000073c6 */ /* 0x020f620000000000 */
[----:B------:R-:W-:Y:S01]  /*6c30*/  SEL R93, R93, RZ, P1 ;  /* 0x000000ff5d5d7207 */ /* 0x000fe20000800000 */
[----:B-----5:R5:W-:Y:S02]  /*6c40*/  SYNCS.ARRIVE.TRANS64.RED.A1T0 RZ, [R0+URZ], RZ ;  /* 0x000000ff00ff79a7 */ /* 0x020be400081004ff */
[----:B-----5:R-:W-:Y:S04]  /*6c50*/  SEL R0, RZ, 0x1, P1 ;  /* 0x00000001ff007807 */ /* 0x020fe80000800000 */
[----:B--2---:R-:W-:Y:S02]  /*6c60*/  LOP3.LUT R91, R91, R0, RZ, 0x3c, !PT ;  /* 0x000000005b5b7212 */ /* 0x004fe400078e3cff */
.L_x_115:
[----:B------:R-:W-:Y:S05]  /*6c70*/  BSYNC B1 ;  /* 0x0000000000017941 */ /* 0x000fea0003800000 */
.L_x_114:
[----:B------:R-:W-:Y:S04]  /*6c80*/  SHF.R.U32.HI R3, RZ, 0x15, R39 ;  /* 0x00000015ff037819 */ /* 0x000fe80000011627 */
[----:B------:R-:W-:Y:S01]  /*6c90*/  LOP3.LUT P1, RZ, R3, 0x3, R86, 0x48, !PT ;  /* 0x0000000303ff7812 */ /* 0x000fe20007824856 */
[----:B------:R-:W-:Y:S01]  /*6ca0*/  @!UPT UIADD3 URZ, UPT, UPT, URZ, URZ, URZ ;  /* 0x000000fffffff290 */ /* 0x000fe2000fffe0ff */
[----:B----4-:R-:W-:Y:S11]  /*6cb0*/  @P0 BRA `(.L_x_119) ;  /* 0x0000000000080947 */ /* 0x010ff60003800000 */
[----:B------:R-:W2:Y:S02]  /*6cc0*/  SYNCS.PHASECHK.TRANS64.TRYWAIT P0, [R71+URZ+0x1b0], R4 ;  /* 0x0001b004470075a7 */ /* 0x000ea400080011ff */
[----:B--2---:R-:W-:Y:S05]  /*6cd0*/  @!P0 BRA `(.L_x_120) ;  /* 0x0000004400388947 */ /* 0x004fea0003800000 */
.L_x_119:
[----:B------:R-:W-:Y:S05]  /*6ce0*/  @!P1 BRA `(.L_x_121) ;  /* 0x0000000000409947 */ /* 0x000fea0003800000 */
[----:B------:R-:W1:Y:S01]  /*6cf0*/  LDCU.64 UR8, c[0x4][0x78] ;  /* 0x01000f00ff0877ac */ /* 0x000e620008000a00 */
[----:B------:R-:W-:Y:S01]  /*6d00*/  MOV R3, 0x0 ;  /* 0x0000000000037802 */ /* 0x000fe20000000f00 */
[----:B------:R-:W-:Y:S02]  /*6d10*/  HFMA2 R12, -RZ, RZ, 0, 5.9604644775390625e-08 ;  /* 0x00000001ff0c7431 */ /* 0x000fe400000001ff */
[----:B------:R-:W-:Y:S02]  /*6d20*/  IMAD.MOV.U32 R8, RZ, RZ, 0x192 ;  /* 0x00000192ff087424 */ /* 0x000fe400078e00ff */
[----:B------:R-:W-:Y:S01]  /*6d30*/  IMAD.MOV.U32 R13, RZ, RZ, RZ ;  /* 0x000000ffff0d7224 */ /* 0x000fe200078e00ff */
[----:B------:R-:W4:Y:S01]  /*6d40*/  LDCU.64 UR6, c[0x4][0x80] ;  /* 0x01001000ff0677ac */ /* 0x000f220008000a00 */
[----:B------:R-:W3:Y:S01]  /*6d50*/  LDC.64 R2, c[0x4][R3] ;  /* 0x0100000003027b82 */ /* 0x000ee20000000a00 */
[----:B------:R-:W5:Y:S01]  /*6d60*/  LDCU.64 UR4, c[0x4][0x18] ;  /* 0x01000300ff0477ac */ /* 0x000f620008000a00 */
[----:B-1----:R-:W-:Y:S01]  /*6d70*/  MOV R5, UR9 ;  /* 0x0000000900057c02 */ /* 0x002fe20008000f00 */
[----:B--2---:R-:W-:Y:S01]  /*6d80*/  IMAD.U32 R4, RZ, RZ, UR8 ;  /* 0x00000008ff047e24 */ /* 0x004fe2000f8e00ff */
[----:B----4-:R-:W-:Y:S01]  /*6d90*/  MOV R7, UR7 ;  /* 0x0000000700077c02 */ /* 0x010fe20008000f00 */
[----:B------:R-:W-:Y:S01]  /*6da0*/  IMAD.U32 R6, RZ, RZ, UR6 ;  /* 0x00000006ff067e24 */ /* 0x000fe2000f8e00ff */
[----:B-----5:R-:W-:Y:S01]  /*6db0*/  MOV R11, UR5 ;  /* 0x00000005000b7c02 */ /* 0x020fe20008000f00 */
[----:B------:R-:W-:Y:S02]  /*6dc0*/  IMAD.U32 R10, RZ, RZ, UR4 ;  /* 0x00000004ff0a7e24 */ /* 0x000fe4000f8e00ff */
[----:B------:R-:W-:Y:S07]  /*6dd0*/  LEPC R20, `(.L_x_121) ;  /* 0x000000001014794e */ /* 0x000fee0000000000 */
[----:B---3--:R-:W-:Y:S05]  /*6de0*/  CALL.ABS.NOINC R2 ;  /* 0x0000000002007343 */ /* 0x008fea0003c00000 */
.L_x_121:
[-C--:B------:R-:W-:Y:S01]  /*6df0*/  F2FP.F16.E4M3.UNPACK_B R42, R72.reuse ;  /* 0x00000048ff2a723e */ /* 0x080fe200020006ff */
[----:B------:R-:W-:Y:S05]  /*6e00*/  WARPSYNC.ALL ;  /* 0x0000000000007948 */ /* 0x000fea0003800000 */
[----:B------:R-:W-:Y:S01]  /*6e10*/  R2UR UR4, R39 ;  /* 0x00000000270472ca */ /* 0x000fe200000e0000 */
[--C-:B------:R-:W-:Y:S01]  /*6e20*/  HADD2.F32 R40, -RZ, R42.reuse.H0_H0 ;  /* 0x2000002aff287230 */ /* 0x100fe20000004100 */
[----:B------:R-:W-:Y:S01]  /*6e30*/  F2FP.F16.E4M3.UNPACK_B R43, R72.H1 ;  /* 0x00000048ff2b723e */ /* 0x000fe200030006ff */
[----:B------:R-:W-:Y:S01]  /*6e40*/  HADD2.F32 R42, -RZ, R42.H1_H1 ;  /* 0x3000002aff2a7230 */ /* 0x000fe20000004100 */
[-C--:B------:R-:W-:Y:S01]  /*6e50*/  F2FP.F16.E4M3.UNPACK_B R45, R73.reuse ;  /* 0x00000049ff2d723e */ /* 0x080fe200020006ff */
[----:B------:R-:W-:Y:S01]  /*6e60*/  BSSY.RECONVERGENT B0, `(.L_x_122) ;  /* 0x0000099000007945 */ /* 0x000fe20003800200 */
[----:B------:R-:W-:Y:S01]  /*6e70*/  F2FP.F16.E4M3.UNPACK_B R47, R73.H1 ;  /* 0x00000049ff2f723e */ /* 0x000fe200030006ff */
[--C-:B------:R-:W-:Y:S01]  /*6e80*/  HADD2.F32 R44, -RZ, R43.reuse.H0_H0 ;  /* 0x2000002bff2c7230 */ /* 0x100fe20000004100 */
[-C--:B------:R-:W-:Y:S01]  /*6e90*/  F2FP.F16.E4M3.UNPACK_B R49, R74.reuse ;  /* 0x0000004aff31723e */ /* 0x080fe200020006ff */
[----:B------:R-:W-:Y:S01]  /*6ea0*/  HADD2.F32 R46, -RZ, R43.H1_H1 ;  /* 0x3000002bff2e7230 */ /* 0x000fe20000004100 */
[----:B------:R-:W-:Y:S01]  /*6eb0*/  F2FP.F16.E4M3.UNPACK_B R51, R74.H1 ;  /* 0x0000004aff33723e */ /* 0x000fe200030006ff */
[--C-:B------:R-:W-:Y:S01]  /*6ec0*/  HADD2.F32 R43, -RZ, R45.reuse.H0_H0 ;  /* 0x2000002dff2b7230 */ /* 0x100fe20000004100 */
[-C--:B------:R-:W-:Y:S01]  /*6ed0*/  F2FP.F16.E4M3.UNPACK_B R53, R75.reuse ;  /* 0x0000004bff35723e */ /* 0x080fe200020006ff */
[----:B-12---:R-:W-:Y:S01]  /*6ee0*/  LDTM.16dp32bit_t0_t15.x32 R4, tmem[UR4] ;  /* 0x00000004000479ee */ /* 0x006fe20008a80000 */
[----:B------:R-:W3:Y:S01]  /*6ef0*/  LDTM.16dp32bit_t16_t31.x32 R4, tmem[UR4+0x20] ;  /* 0x00002004000479ee */ /* 0x000ee20008aa0000 */
[----:B------:R-:W-:Y:S01]  /*6f00*/  IADD3 R112, PT, PT, R84, UR44, RZ ;  /* 0x0000002c54707c10 */ /* 0x000fe2000fffe0ff */
[----:B------:R-:W-:Y:S01]  /*6f10*/  HADD2.F32 R48, -RZ, R45.H1_H1 ;  /* 0x3000002dff307230 */ /* 0x000fe20000004100 */
[----:B------:R-:W-:Y:S01]  /*6f20*/  SHF.L.U32 R103, R90, 0x4, RZ ;  /* 0x000000045a677819 */ /* 0x000fe200000006ff */
[----:B------:R-:W-:Y:S01]  /*6f30*/  HADD2.F32 R52, -RZ, R49.H1_H1 ;  /* 0x30000031ff347230 */ /* 0x000fe20000004100 */
[----:B------:R-:W-:Y:S01]  /*6f40*/  F2FP.F16.E4M3.UNPACK_B R55, R75.H1 ;  /* 0x0000004bff37723e */ /* 0x000fe200030006ff */
[----:B------:R-:W-:Y:S01]  /*6f50*/  HADD2.F32 R56, -RZ, R53.H1_H1 ;  /* 0x30000035ff387230 */ /* 0x000fe20000004100 */
[-C--:B------:R-:W-:Y:S01]  /*6f60*/  F2FP.F16.E4M3.UNPACK_B R57, R76.reuse ;  /* 0x0000004cff39723e */ /* 0x080fe200020006ff */
[--C-:B------:R-:W-:Y:S01]  /*6f70*/  HADD2.F32 R45, -RZ, R47.reuse.H0_H0 ;  /* 0x2000002fff2d7230 */ /* 0x100fe20000004100 */
[----:B------:R-:W-:Y:S01]  /*6f80*/  F2FP.F16.E4M3.UNPACK_B R59, R76.H1 ;  /* 0x0000004cff3b723e */ /* 0x000fe200030006ff */
[----:B------:R-:W-:Y:S01]  /*6f90*/  HADD2.F32 R50, -RZ, R47.H1_H1 ;  /* 0x3000002fff327230 */ /* 0x000fe20000004100 */
[-C--:B------:R-:W-:Y:S01]  /*6fa0*/  F2FP.F16.E4M3.UNPACK_B R61, R77.reuse ;  /* 0x0000004dff3d723e */ /* 0x080fe200020006ff */
[----:B------:R-:W-:Y:S01]  /*6fb0*/  HADD2.F32 R47, -RZ, R49.H0_H0 ;  /* 0x20000031ff2f7230 */ /* 0x000fe20000004100 */
[----:B------:R-:W-:Y:S01]  /*6fc0*/  F2FP.F16.E4M3.UNPACK_B R63, R77.H1 ;  /* 0x0000004dff3f723e */ /* 0x000fe200030006ff */
[----:B------:R-:W-:Y:S01]  /*6fd0*/  HADD2.F32 R60, -RZ, R57.H1_H1 ;  /* 0x30000039ff3c7230 */ /* 0x000fe20000004100 */
[-C--:B------:R-:W-:Y:S01]  /*6fe0*/  F2FP.F16.E4M3.UNPACK_B R65, R78.reuse ;  /* 0x0000004eff41723e */ /* 0x080fe200020006ff */
[----:B------:R-:W-:Y:S01]  /*6ff0*/  HADD2.F32 R64, -RZ, R61.H1_H1 ;  /* 0x3000003dff407230 */ /* 0x000fe20000004100 */
[----:B------:R-:W-:Y:S01]  /*7000*/  F2FP.F16.E4M3.UNPACK_B R67, R78.H1 ;  /* 0x0000004eff43723e */ /* 0x000fe200030006ff */
[----:B------:R-:W-:Y:S01]  /*7010*/  HADD2.F32 R49, -RZ, R51.H0_H0 ;  /* 0x20000033ff317230 */ /* 0x000fe20000004100 */
[----:B------:R-:W-:Y:S01]  /*7020*/  ISETP.NE.AND P0, PT, R97, RZ, PT ;  /* 0x000000ff6100720c */ /* 0x000fe20003f05270 */
[----:B------:R-:W-:Y:S01]  /*7030*/  HADD2.F32 R68, -RZ, R65.H1_H1 ;  /* 0x30000041ff447230 */ /* 0x000fe20000004100 */
[----:B------:R-:W-:Y:S01]  /*7040*/  ISETP.NE.AND P6, PT, R102, RZ, PT ;  /* 0x000000ff6600720c */ /* 0x000fe20003fc5270 */
[----:B------:R-:W-:Y:S02]  /*7050*/  HADD2.F32 R54, -RZ, R51.H1_H1 ;  /* 0x30000033ff367230 */ /* 0x000fe40000004100 */
[C---:B---3--:R-:W-:Y:S01]  /*7060*/  FMUL R0, R38.reuse, R4 ;  /* 0x0000000426007220 */ /* 0x048fe20000400000 */
[C---:B------:R-:W-:Y:S01]  /*7070*/  FMUL R2, R38.reuse, R5 ;  /* 0x0000000526027220 */ /* 0x040fe20000400000 */
[C---:B------:R-:W-:Y:S01]  /*7080*/  FMUL R4, R38.reuse, R8 ;  /* 0x0000000826047220 */ /* 0x040fe20000400000 */
[C---:B------:R-:W-:Y:S01]  /*7090*/  FMUL R5, R38.reuse, R9 ;  /* 0x0000000926057220 */ /* 0x040fe20000400000 */
[C---:B------:R-:W-:Y:S01]  /*70a0*/  FFMA R0, R41.reuse, R40, R0 ;  /* 0x0000002829007223 */ /* 0x040fe20000000000 */
[C---:B------:R-:W-:Y:S01]  /*70b0*/  FFMA R2, R41.reuse, R42, R2 ;  /* 0x0000002a29027223 */ /* 0x040fe20000000002 */
[C---:B------:R-:W-:Y:S01]  /*70c0*/  FMUL R8, R38.reuse, R12 ;  /* 0x0000000c26087220 */ /* 0x040fe20000400000 */
[C---:B------:R-:W-:Y:S01]  /*70d0*/  FMUL R9, R38.reuse, R13 ;  /* 0x0000000d26097220 */ /* 0x040fe20000400000 */
[----:B------:R-:W-:Y:S02]  /*70e0*/  HADD2.F32 R51, -RZ, R53.H0_H0 ;  /* 0x20000035ff337230 */ /* 0x000fe40000004100 */
[C---:B------:R-:W-:Y:S01]  /*70f0*/  FMUL R12, R38.reuse, R16 ;  /* 0x00000010260c7220 */ /* 0x040fe20000400000 */
        /* <DEDUP_REMOVED lines=13> */
[C---:B------:R-:W-:Y:S01]  /*71d0*/  FFMA R3, R41.reuse, R44, R3 ;  /* 0x0000002c29037223 */ /* 0x040fe20000000003 */
[----:B------:R-:W-:Y:S01]  /*71e0*/  F2FP.F16.E4M3.UNPACK_B R40, R79 ;  /* 0x0000004fff28723e */ /* 0x000fe200020006ff */
[C---:B------:R-:W-:Y:S01]  /*71f0*/  FFMA R7, R41.reuse, R46, R7 ;  /* 0x0000002e29077223 */ /* 0x040fe20000000007 */
[C---:B------:R-:W-:Y:S01]  /*7200*/  FFMA R4, R41.reuse, R43, R4 ;  /* 0x0000002b29047223 */ /* 0x040fe20000000004 */
[----:B------:R-:W-:Y:S01]  /*7210*/  F2FP.F16.E4M3.UNPACK_B R42, R79.H1 ;  /* 0x0000004fff2a723e */ /* 0x000fe200030006ff */
[C---:B------:R-:W-:Y:S01]  /*7220*/  FFMA R5, R41.reuse, R48, R5 ;  /* 0x0000003029057223 */ /* 0x040fe20000000005 */
[----:B------:R-:W-:Y:S01]  /*7230*/  FFMA R6, R41, R45, R6 ;  /* 0x0000002d29067223 */ /* 0x000fe20000000006 */
[----:B------:R-:W-:Y:S01]  /*7240*/  F2FP.SATFINITE.E4M3.F32.PACK_AB_MERGE_C R99, R7, R3, RZ ;  /* 0x000000030763723e */ /* 0x000fe200048070ff */
[C---:B------:R-:W-:Y:S01]  /*7250*/  FFMA R11, R41.reuse, R50, R11 ;  /* 0x00000032290b7223 */ /* 0x040fe2000000000b */
[C---:B------:R-:W-:Y:S01]  /*7260*/  FFMA R8, R41.reuse, R47, R8 ;  /* 0x0000002f29087223 */ /* 0x040fe20000000008 */
[----:B------:R-:W-:Y:S01]  /*7270*/  FMUL R10, R38, R14 ;  /* 0x0000000e260a7220 */ /* 0x000fe20000400000 */
[----:B------:R-:W-:Y:S01]  /*7280*/  F2FP.SATFINITE.E4M3.F32.PACK_AB_MERGE_C R104, R2, R0, R99 ;  /* 0x000000000268723e */ /* 0x000fe20004807063 */
[----:B------:R-:W-:Y:S01]  /*7290*/  FFMA R9, R41, R52, R9 ;  /* 0x0000003429097223 */ /* 0x000fe20000000009 */
[----:B------:R-:W-:Y:S01]  /*72a0*/  F2FP.SATFINITE.E4M3.F32.PACK_AB_MERGE_C R105, R11, R6, RZ ;  /* 0x000000060b69723e */ /* 0x000fe200048070ff */
[----:B------:R-:W-:Y:S01]  /*72b0*/  FFMA R10, R41, R49, R10 ;  /* 0x00000031290a7223 */ /* 0x000fe2000000000a */
[----:B------:R-:W-:Y:S01]  /*72c0*/  IADD3 R99, PT, PT, R112, R103, RZ ;  /* 0x0000006770637210 */ /* 0x000fe20007ffe0ff */
[C---:B------:R-:W-:Y:S01]  /*72d0*/  FMUL R15, R38.reuse, R15 ;  /* 0x0000000f260f7220 */ /* 0x040fe20000400000 */
[--C-:B------:R-:W-:Y:S01]  /*72e0*/  HADD2.F32 R53, -RZ, R55.reuse.H0_H0 ;  /* 0x20000037ff357230 */ /* 0x100fe20000004100 */
[----:B------:R-:W-:Y:S01]  /*72f0*/  F2FP.SATFINITE.E4M3.F32.PACK_AB_MERGE_C R105, R5, R4, R105 ;  /* 0x000000040569723e */ /* 0x000fe20004807069 */
[----:B------:R-:W-:Y:S02]  /*7300*/  HADD2.F32 R58, -RZ, R55.H1_H1 ;  /* 0x30000037ff3a7230 */ /* 0x000fe40000004100 */
[C---:B------:R-:W-:Y:S01]  /*7310*/  FFMA R15, R41.reuse, R54, R15 ;  /* 0x00000036290f7223 */ /* 0x040fe2000000000f */
[C---:B------:R-:W-:Y:S01]  /*7320*/  FFMA R12, R41.reuse, R51, R12 ;  /* 0x00000033290c7223 */ /* 0x040fe2000000000c */
[C---:B------:R-:W-:Y:S01]  /*7330*/  FFMA R13, R41.reuse, R56, R13 ;  /* 0x00000038290d7223 */ /* 0x040fe2000000000d */
[----:B------:R-:W-:Y:S02]  /*7340*/  HADD2.F32 R55, -RZ, R57.H0_H0 ;  /* 0x20000039ff377230 */ /* 0x000fe40000004100 */
[C---:B------:R-:W-:Y:S01]  /*7350*/  FMUL R14, R38.reuse, R18 ;  /* 0x00000012260e7220 */ /* 0x040fe20000400000 */
[C---:B------:R-:W-:Y:S01]  /*7360*/  FMUL R19, R38.reuse, R19 ;  /* 0x0000001326137220 */ /* 0x040fe20000400000 */
[--C-:B------:R-:W-:Y:S02]  /*7370*/  HADD2.F32 R57, -RZ, R59.reuse.H0_H0 ;  /* 0x2000003bff397230 */ /* 0x100fe40000004100 */
[C---:B------:R-:W-:Y:S01]  /*7380*/  FMUL R18, R38.reuse, R22 ;  /* 0x0000001626127220 */ /* 0x040fe20000400000 */
[C---:B------:R-:W-:Y:S01]  /*7390*/  FFMA R14, R41.reuse, R53, R14 ;  /* 0x00000035290e7223 */ /* 0x040fe2000000000e */
[----:B------:R-:W-:Y:S02]  /*73a0*/  HADD2.F32 R62, -RZ, R59.H1_H1 ;  /* 0x3000003bff3e7230 */ /* 0x000fe40000004100 */
[C---:B------:R-:W-:Y:S01]  /*73b0*/  FFMA R19, R41.reuse, R58, R19 ;  /* 0x0000003a29137223 */ /* 0x040fe20000000013 */
[----:B------:R-:W-:Y:S02]  /*73c0*/  HADD2.F32 R59, -RZ, R61.H0_H0 ;  /* 0x2000003dff3b7230 */ /* 0x000fe40000004100 */
[C---:B------:R-:W-:Y:S01]  /*73d0*/  FMUL R23, R38.reuse, R23 ;  /* 0x0000001726177220 */ /* 0x040fe20000400000 */
[C---:B------:R-:W-:Y:S01]  /*73e0*/  FFMA R16, R41.reuse, R55, R16 ;  /* 0x0000003729107223 */ /* 0x040fe20000000010 */
[C---:B------:R-:W-:Y:S01]  /*73f0*/  FFMA R17, R41.reuse, R60, R17 ;  /* 0x0000003c29117223 */ /* 0x040fe20000000011 */
[--C-:B------:R-:W-:Y:S02]  /*7400*/  HADD2.F32 R61, -RZ, R63.reuse.H0_H0 ;  /* 0x2000003fff3d7230 */ /* 0x100fe40000004100 */
[C---:B------:R-:W-:Y:S01]  /*7410*/  FFMA R18, R41.reuse, R57, R18 ;  /* 0x0000003929127223 */ /* 0x040fe20000000012 */
[----:B------:R-:W-:Y:S02]  /*7420*/  HADD2.F32 R66, -RZ, R63.H1_H1 ;  /* 0x3000003fff427230 */ /* 0x000fe40000004100 */
[C---:B------:R-:W-:Y:S01]  /*7430*/  FMUL R22, R38.reuse, R26 ;  /* 0x0000001a26167220 */ /* 0x040fe20000400000 */
[----:B------:R-:W-:Y:S02]  /*7440*/  HADD2.F32 R63, -RZ, R65.H0_H0 ;  /* 0x20000041ff3f7230 */ /* 0x000fe40000004100 */
[C---:B------:R-:W-:Y:S01]  /*7450*/  FFMA R23, R41.reuse, R62, R23 ;  /* 0x0000003e29177223 */ /* 0x040fe20000000017 */
[C---:B------:R-:W-:Y:S01]  /*7460*/  FMUL R27, R38.reuse, R27 ;  /* 0x0000001b261b7220 */ /* 0x040fe20000400000 */
[C---:B------:R-:W-:Y:S01]  /*7470*/  FFMA R20, R41.reuse, R59, R20 ;  /* 0x0000003b29147223 */ /* 0x040fe20000000014 */
[C---:B------:R-:W-:Y:S01]  /*7480*/  FFMA R21, R41.reuse, R64, R21 ;  /* 0x0000004029157223 */ /* 0x040fe20000000015 */
[--C-:B------:R-:W-:Y:S02]  /*7490*/  HADD2.F32 R65, -RZ, R67.reuse.H0_H0 ;  /* 0x20000043ff417230 */ /* 0x100fe40000004100 */
[C---:B------:R-:W-:Y:S01]  /*74a0*/  FFMA R22, R41.reuse, R61, R22 ;  /* 0x0000003d29167223 */ /* 0x040fe20000000016 */
[----:B------:R-:W-:Y:S02]  /*74b0*/  HADD2.F32 R70, -RZ, R67.H1_H1 ;  /* 0x30000043ff467230 */ /* 0x000fe40000004100 */
[C---:B------:R-:W-:Y:S01]  /*74c0*/  FMUL R26, R38.reuse, R30 ;  /* 0x0000001e261a7220 */ /* 0x040fe20000400000 */
[--C-:B------:R-:W-:Y:S02]  /*74d0*/  HADD2.F32 R67, -RZ, R40.reuse.H0_H0 ;  /* 0x20000028ff437230 */ /* 0x100fe40000004100 */
[C---:B------:R-:W-:Y:S01]  /*74e0*/  FFMA R27, R41.reuse, R66, R27 ;  /* 0x00000042291b7223 */ /* 0x040fe2000000001b */
[C---:B------:R-:W-:Y:S01]  /*74f0*/  FMUL R31, R38.reuse, R31 ;  /* 0x0000001f261f7220 */ /* 0x040fe20000400000 */
[C---:B------:R-:W-:Y:S01]  /*7500*/  FFMA R24, R41.reuse, R63, R24 ;  /* 0x0000003f29187223 */ /* 0x040fe20000000018 */
[----:B------:R-:W-:Y:S02]  /*7510*/  HADD2.F32 R40, -RZ, R40.H1_H1 ;  /* 0x30000028ff287230 */ /* 0x000fe40000004100 */
[C---:B------:R-:W-:Y:S01]  /*7520*/  FFMA R25, R41.reuse, R68, R25 ;  /* 0x0000004429197223 */ /* 0x040fe20000000019 */
[--C-:B------:R-:W-:Y:S02]  /*7530*/  HADD2.F32 R69, -RZ, R42.reuse.H0_H0 ;  /* 0x2000002aff457230 */ /* 0x100fe40000004100 */
[C---:B------:R-:W-:Y:S01]  /*7540*/  FFMA R26, R41.reuse, R65, R26 ;  /* 0x00000041291a7223 */ /* 0x040fe2000000001a */
[----:B------:R-:W-:Y:S02]  /*7550*/  HADD2.F32 R42, -RZ, R42.H1_H1 ;  /* 0x3000002aff2a7230 */ /* 0x000fe40000004100 */
[C---:B------:R-:W-:Y:S01]  /*7560*/  FMUL R30, R38.reuse, R34 ;  /* 0x00000022261e7220 */ /* 0x040fe20000400000 */
[----:B------:R-:W-:Y:S01]  /*7570*/  FFMA R31, R41, R70, R31 ;  /* 0x00000046291f7223 */ /* 0x000fe2000000001f */
[----:B------:R-:W-:Y:S01]  /*7580*/  FMUL R35, R38, R35 ;  /* 0x0000002326237220 */ /* 0x000fe20000400000 */
[----:B------:R-:W-:Y:S01]  /*7590*/  F2FP.SATFINITE.E4M3.F32.PACK_AB_MERGE_C R106, R15, R10, RZ ;  /* 0x0000000a0f6a723e */ /* 0x000fe200048070ff */
[----:B------:R-:W-:Y:S01]  /*75a0*/  FFMA R28, R41, R67, R28 ;  /* 0x00000043291c7223 */ /* 0x000fe2000000001c */
[----:B------:R-:W-:Y:S01]  /*75b0*/  F2FP.SATFINITE.E4M3.F32.PACK_AB_MERGE_C R107, R19, R14, RZ ;  /* 0x0000000e136b723e */ /* 0x000fe200048070ff */
[C---:B------:R-:W-:Y:S01]  /*75c0*/  FFMA R29, R41.reuse, R40, R29 ;  /* 0x00000028291d7223 */ /* 0x040fe2000000001d */
[C---:B------:R-:W-:Y:S01]  /*75d0*/  FFMA R30, R41.reuse, R69, R30 ;  /* 0x00000045291e7223 */ /* 0x040fe2000000001e */
[----:B------:R-:W-:Y:S01]  /*75e0*/  FFMA R35, R41, R42, R35 ;  /* 0x0000002a29237223 */ /* 0x000fe20000000023 */
[----:B------:R-:W-:Y:S02]  /*75f0*/  F2FP.SATFINITE.E4M3.F32.PACK_AB_MERGE_C R106, R9, R8, R106 ;  /* 0x00000008096a723e */ /* 0x000fe4000480706a */
[----:B------:R-:W-:Y:S02]  /*7600*/  F2FP.SATFINITE.E4M3.F32.PACK_AB_MERGE_C R107, R13, R12, R107 ;  /* 0x0000000c0d6b723e */ /* 0x000fe4000480706b */
[----:B------:R-:W-:Y:S02]  /*7610*/  F2FP.SATFINITE.E4M3.F32.PACK_AB_MERGE_C R108, R23, R18, RZ ;  /* 0x00000012176c723e */ /* 0x000fe400048070ff */
[----:B------:R-:W-:Y:S01]  /*7620*/  F2FP.SATFINITE.E4M3.F32.PACK_AB_MERGE_C R109, R27, R22, RZ ;  /* 0x000000161b6d723e */ /* 0x000fe200048070ff */
[----:B------:R1:W-:Y:S01]  /*7630*/  STS.128 [R84+UR44+0x4400], R104 ;  /* 0x0044006854007988 */ /* 0x0003e20008000c2c */
[----:B------:R-:W-:Y:S02]  /*7640*/  F2FP.SATFINITE.E4M3.F32.PACK_AB_MERGE_C R113, R31, R26, RZ ;  /* 0x0000001a1f71723e */ /* 0x000fe400048070ff */
[----:B------:R-:W-:Y:S02]  /*7650*/  F2FP.SATFINITE.E4M3.F32.PACK_AB_MERGE_C R114, R35, R30, RZ ;  /* 0x0000001e2372723e */ /* 0x000fe400048070ff */
[----:B------:R-:W-:Y:S02]  /*7660*/  F2FP.SATFINITE.E4M3.F32.PACK_AB_MERGE_C R108, R17, R16, R108 ;  /* 0x00000010116c723e */ /* 0x000fe4000480706c */
[----:B------:R-:W-:Y:S02]  /*7670*/  F2FP.SATFINITE.E4M3.F32.PACK_AB_MERGE_C R109, R21, R20, R109 ;  /* 0x00000014156d723e */ /* 0x000fe4000480706d */
[----:B------:R-:W-:Y:S02]  /*7680*/  F2FP.SATFINITE.E4M3.F32.PACK_AB_MERGE_C R110, R25, R24, R113 ;  /* 0x00000018196e723e */ /* 0x000fe40004807071 */
[----:B------:R-:W-:Y:S02]  /*7690*/  F2FP.SATFINITE.E4M3.F32.PACK_AB_MERGE_C R111, R29, R28, R114 ;  /* 0x0000001c1d6f723e */ /* 0x000fe40004807072 */
[----:B------:R-:W-:Y:S02]  /*76a0*/  LEA R112, R93, UR44, 0x3 ;  /* 0x0000002c5d707c11 */ /* 0x000fe4000f8e18ff */
[----:B------:R-:W-:Y:S01]  /*76b0*/  @P6 SHF.L.U32 R113, R91, 0x1f, RZ ;  /* 0x0000001f5b716819 */ /* 0x000fe200000006ff */
[----:B------:R1:W-:Y:S01]  /*76c0*/  STS.128 [R99+0x4410], R108 ;  /* 0x0044106c63007388 */ /* 0x0003e20000000c00 */
[----:B------:R-:W-:Y:S01]  /*76d0*/  @!PT LDS RZ, [RZ] ;  /* 0x00000000fffff984 */ /* 0x000fe20000000800 */
[----:B------:R-:W-:Y:S01]  /*76e0*/  @!PT LDS RZ, [RZ] ;  /* 0x00000000fffff984 */ /* 0x000fe20000000800 */
[----:B------:R-:W-:Y:S01]  /*76f0*/  @!PT LDS RZ, [RZ] ;  /* 0x00000000fffff984 */ /* 0x000fe20000000800 */
[----:B------:R-:W-:Y:S01]  /*7700*/  @!PT LDS RZ, [RZ] ;  /* 0x00000000fffff984 */ /* 0x000fe20000000800 */
[----:B------:R2:W-:Y:S07]  /*7710*/  MEMBAR.ALL.CTA ;  /* 0x0000000000007992 */ /* 0x0005ee0000008000 */
[----:B--2---:R-:W2:Y:S02]  /*7720*/  FENCE.VIEW.ASYNC.S ;  /* 0x00000000000073c6 */ /* 0x004ea40000000000 */
[----:B--2---:R-:W-:Y:S06]  /*7730*/  BAR.SYNC.DEFER_BLOCKING 0x1, 0x80 ;  /* 0x0042000000007b1d */ /* 0x004fec0000010000 */
[----:B------:R-:W-:Y:S05]  /*7740*/  @P0 BRA `(.L_x_123) ;  /* 0x0000000000280947 */ /* 0x000fea0003800000 */
[----:B------:R-:W-:Y:S01]  /*7750*/  UIADD3 UR4, UPT, UPT, UR44, 0x4400, URZ ;  /* 0x000044002c047890 */ /* 0x000fe2000fffe0ff */
[----:B------:R-:W-:Y:S05]  /*7760*/  UMOV UR51, UR36 ;  /* 0x0000002400337c82 */ /* 0x000fea0008000000 */
[----:B------:R-:W-:Y:S01]  /*7770*/  MOV R96, UR4 ;  /* 0x0000000400607c02 */ /* 0x000fe20008000f00 */
[----:B------:R-:W-:Y:S03]  /*7780*/  UIADD3 UR4, UP0, UPT, UR62, 0x680, URZ ;  /* 0x000006803e047890 */ /* 0x000fe6000ff1e0ff */
[----:B------:R-:W-:Y:S01]  /*7790*/  R2UR UR48, R96 ;  /* 0x00000000603072ca */ /* 0x000fe200000e0000 */
[----:B------:R-:W-:Y:S11]  /*77a0*/  UIADD3.X UR5, UPT, UPT, URZ, UR63, URZ, UP0, !UPT ;  /* 0x0000003fff057290 */ /* 0x000ff600087fe4ff */
[----:B------:R-:W-:Y:S01]  /*77b0*/  @!UPT UIADD3 URZ, UPT, UPT, URZ, URZ, URZ ;  /* 0x000000fffffff290 */ /* 0x000fe2000fffe0ff */
[----:B------:R2:W-:Y:S01]  /*77c0*/  UTMASTG.3D [UR48], [UR4] ;  /* 0x00000030040073b5 */ /* 0x0005e20008010000 */
[----:B------:R0:W-:Y:S01]  /*77d0*/  UTMACMDFLUSH ;  /* 0x00000000000079b7 */ /* 0x0001e20000000000 */
[----:B--2---:R-:W-:Y:S04]  /*77e0*/  DEPBAR.LE SB0, 0x1 ;  /* 0x000080400000791a */ /* 0x004fe80000000000 */
.L_x_123:
[----:B------:R-:W-:Y:S05]  /*77f0*/  BSYNC.RECONVERGENT B0 ;  /* 0x0000000000007941 */ /* 0x000fea0003800200 */
.L_x_122:
[----:B------:R-:W-:Y:S06]  /*7800*/  BAR.SYNC.DEFER_BLOCKING 0x1, 0x80 ;  /* 0x0042000000007b1d */ /* 0x000fec0000010000 */
[----:B------:R-:W2:Y:S01]  /*7810*/  @P6 SYNCS.PHASECHK.TRANS64.TRYWAIT P0, [R112+URZ+0x140], R113 ;  /* 0x00014071700065a7 */ /* 0x000ea200080011ff */
[----:B------:R-:W-:Y:S01]  /*7820*/  BSSY B1, `(.L_x_124) ;  /* 0x0000020000017945 */ /* 0x000fe20003800000 */
[----:B--2---:R-:W-:Y:S03]  /*7830*/  @P6 SEL R100, RZ, 0x1, !P0 ;  /* 0x00000001ff646807 */ /* 0x004fe60004000000 */
[----:B------:R-:W-:Y:S05]  /*7840*/  @!P6 BRA `(.L_x_125) ;  /* 0x000000000074e947 */ /* 0x000fea0003800000 */
[----:B------:R-:W-:Y:S01]  /*7850*/  ISETP.NE.AND P1, PT, R101, RZ, PT ;  /* 0x000000ff6500720c */ /* 0x000fe20003f25270 */
[----:B------:R-:W2:Y:S01]  /*7860*/  S2R R0, SR_CgaCtaId ;  /* 0x0000000000007919 */ /* 0x000ea20000008800 */
[----:B------:R-:W-:Y:S01]  /*7870*/  ISETP.NE.AND P0, PT, R100, RZ, PT ;  /* 0x000000ff6400720c */ /* 0x000fe20003f05270 */
[----:B------:R-:W-:Y:S10]  /*7880*/  BSSY B0, `(.L_x_126) ;  /* 0x0000008000007945 */ /* 0x000ff40003800000 */
[----:B------:R-:W-:Y:S05]  /*7890*/  @P1 IMAD R2, R93, 0x1000, R84 ;  /* 0x000010005d021824 */ /* 0x000fea00078e0254 */
[----:B------:R-:W-:Y:S05]  /*78a0*/  @P1 IADD3 R4, PT, PT, R2, UR44, RZ ;  /* 0x0000002c02041c10 */ /* 0x000fea000fffe0ff */
[----:B------:R-:W-:Y:S01]  /*78b0*/  @P1 IMAD.IADD R4, R4, 0x1, R103 ;  /* 0x0000000104041824 */ /* 0x000fe200078e0267 */
[----:B------:R-:W-:Y:S06]  /*78c0*/  @P0 BRA `(.L_x_127) ;  /* 0x00000000000c0947 */ /* 0x000fec0003800000 */
[----:B------:R-:W-:Y:S04]  /*78d0*/  SHF.L.U32 R3, R91, 0x1f, RZ ;  /* 0x0000001f5b037819 */ /* 0x000fe800000006ff */
[----:B------:R-:W3:Y:S02]  /*78e0*/  SYNCS.PHASECHK.TRANS64.TRYWAIT P0, [R112+URZ+0x140], R3 ;  /* 0x00014003700075a7 */ /* 0x000ee400080011ff */
[----:B---3--:R-:W-:Y:S05]  /*78f0*/  @!P0 BRA `(.L_x_128) ;  /* 0x0000003800448947 */ /* 0x008fea0003800000 */
.L_x_127:
[----:B------:R-:W-:Y:S05]  /*7900*/  BSYNC B0 ;  /* 0x0000000000007941 */ /* 0x000fea0003800000 */
.L_x_126:
[----:B------:R-:W-:Y:S01]  /*7910*/  ISETP.NE.AND P0, PT, R101, RZ, PT ;  /* 0x000000ff6500720c */ /* 0x000fe20003f05270 */
[----:B---3--:R-:W-:Y:S02]  /*7920*/  VIADD R3, R112, 0x160 ;  /* 0x0000016070037836 */ /* 0x008fe40000000000 */
[----:B------:R-:W-:Y:S03]  /*7930*/  VIADD R93, R93, 0x1 ;  /* 0x000000015d5d7836 */ /* 0x000fe60000000000 */
[----:B--2---:R-:W-:Y:S07]  /*7940*/  PRMT R0, R0, 0x654, R3 ;  /* 0x0000065400007816 */ /* 0x004fee0000000003 */
[----:B------:R2:W3:Y:S04]  /*7950*/  @P0 LDS.128 R72, [R2+UR44+0x400] ;  /* 0x0004002c02480984 */ /* 0x0004e80008000c00 */
[----:B------:R2:W4:Y:S01]  /*7960*/  @P0 LDS.128 R76, [R4+0x410] ;  /* 0x00041000044c0984 */ /* 0x0005220000000c00 */
        /* <DEDUP_REMOVED lines=10> */
[----:B--23--:R-:W-:Y:S02]  /*7a10*/  LOP3.LUT R91, R91, R0, RZ, 0x3c, !PT ;  /* 0x000000005b5b7212 */ /* 0x00cfe400078e3cff */
.L_x_125:
[----:B------:R-:W-:Y:S05]  /*7a20*/  BSYNC B1 ;  /* 0x0000000000017941 */ /* 0x000fea0003800000 */
.L_x_124:
[----:B------:R-:W-:Y:S05]  /*7a30*/  VIADD R3, R39, 0x40 ;  /* 0x0000004027037836 */ /* 0x000fea0000000000 */
[----:B------:R-:W-:Y:S04]  /*7a40*/  SHF.R.U32.HI R3, RZ, 0x15, R3 ;  /* 0x00000015ff037819 */ /* 0x000fe80000011603 */
[----:B------:R-:W-:Y:S11]  /*7a50*/  LOP3.LUT P0, RZ, R3, 0x3, R86, 0x48, !PT ;  /* 0x0000000303ff7812 */ /* 0x000ff60007804856 */
[----:B------:R-:W-:Y:S02]  /*7a60*/  @!UPT UIADD3 URZ, UPT, UPT, URZ, URZ, URZ ;  /* 0x000000fffffff290 */ /* 0x000fe4000fffe0ff */
[----:B------:R-:W-:Y:S05]  /*7a70*/  @!P0 BRA `(.L_x_129) ;  /* 0x0000000000408947 */ /* 0x000fea0003800000 */
[----:B------:R-:W2:Y:S01]  /*7a80*/  LDCU.64 UR8, c[0x4][0x78] ;  /* 0x01000f00ff0877ac */ /* 0x000ea20008000a00 */
[----:B------:R-:W-:Y:S01]  /*7a90*/  MOV R3, 0x0 ;  /* 0x0000000000037802 */ /* 0x000fe20000000f00 */
[----:B------:R-:W-:Y:S02]  /*7aa0*/  HFMA2 R12, -RZ, RZ, 0, 5.9604644775390625e-08 ;  /* 0x00000001ff0c7431 */ /* 0x000fe400000001ff */
[----:B------:R-:W-:Y:S02]  /*7ab0*/  IMAD.MOV.U32 R8, RZ, RZ, 0x192 ;  /* 0x00000192ff087424 */ /* 0x000fe400078e00ff */
[----:B------:R-:W-:Y:S01]  /*7ac0*/  IMAD.MOV.U32 R13, RZ, RZ, RZ ;  /* 0x000000ffff0d7224 */ /* 0x000fe200078e00ff */
[----:B------:R-:W3:Y:S01]  /*7ad0*/  LDCU.64 UR6, c[0x4][0x80] ;  /* 0x01001000ff0677ac */ /* 0x000ee20008000a00 */
[----:B------:R-:W1:Y:S01]  /*7ae0*/  LDC.64 R2, c[0x4][R3] ;  /* 0x0100000003027b82 */ /* 0x000e620000000a00 */
[----:B------:R-:W5:Y:S01]  /*7af0*/  LDCU.64 UR4, c[0x4][0x18] ;  /* 0x01000300ff0477ac */ /* 0x000f620008000a00 */
[----:B--2---:R-:W-:Y:S01]  /*7b00*/  MOV R5, UR9 ;  /* 0x0000000900057c02 */ /* 0x004fe20008000f00 */
[----:B------:R-:W-:Y:S01]  /*7b10*/  IMAD.U32 R4, RZ, RZ, UR8 ;  /* 0x00000008ff047e24 */ /* 0x000fe2000f8e00ff */
[----:B---3--:R-:W-:Y:S01]  /*7b20*/  MOV R7, UR7 ;  /* 0x0000000700077c02 */ /* 0x008fe20008000f00 */
[----:B------:R-:W-:Y:S01]  /*7b30*/  IMAD.U32 R6, RZ, RZ, UR6 ;  /* 0x00000006ff067e24 */ /* 0x000fe2000f8e00ff */
[----:B-----5:R-:W-:Y:S01]  /*7b40*/  MOV R11, UR5 ;  /* 0x00000005000b7c02 */ /* 0x020fe20008000f00 */
[----:B------:R-:W-:Y:S02]  /*7b50*/  IMAD.U32 R10, RZ, RZ, UR4 ;  /* 0x00000004ff0a7e24 */ /* 0x000fe4000f8e00ff */
[----:B------:R-:W-:Y:S07]  /*7b60*/  LEPC R20, `(.L_x_129) ;  /* 0x000000001014794e */ /* 0x000fee0000000000 */
[----:B-1--4-:R-:W-:Y:S05]  /*7b70*/  CALL.ABS.NOINC R2 ;  /* 0x0000000002007343 */ /* 0x012fea0003c00000 */
.L_x_129:
        /* <DEDUP_REMOVED lines=14> */
[----:B------:R-:W-:Y:S01]  /*7c60*/  F2FP.F16.E4M3.UNPACK_B R54, R75 ;  /* 0x0000004bff36723e */ /* 0x000fe200020006ff */
[----:B------:R-:W-:Y:S01]  /*7c70*/  LDTM.16dp32bit_t0_t15.x32 R4, tmem[UR4+0x40] ;  /* 0x00004004000479ee */ /* 0x000fe20008a80000 */
[----:B------:R-:W2:Y:S01]  /*7c80*/  LDTM.16dp32bit_t16_t31.x32 R4, tmem[UR4+0x60] ;  /* 0x00006004000479ee */ /* 0x000ea20008aa0000 */
[----:B------:R-:W-:Y:S01]  /*7c90*/  HADD2.F32 R46, -RZ, R46.H1_H1 ;  /* 0x3000002eff2e7230 */ /* 0x000fe20000004100 */
[----:B----4-:R-:W-:Y:S01]  /*7ca0*/  F2FP.F16.E4M3.UNPACK_B R58, R76 ;  /* 0x0000004cff3a723e */ /* 0x010fe200020006ff */
[--C-:B------:R-:W-:Y:S01]  /*7cb0*/  HADD2.F32 R49, -RZ, R50.reuse.H0_H0 ;  /* 0x20000032ff317230 */ /* 0x100fe20000004100 */
[----:B------:R-:W-:Y:S01]  /*7cc0*/  F2FP.F16.E4M3.UNPACK_B R62, R77 ;  /* 0x0000004dff3e723e */ /* 0x000fe200020006ff */
[----:B------:R-:W-:Y:S01]  /*7cd0*/  HADD2.F32 R50, -RZ, R50.H1_H1 ;  /* 0x30000032ff327230 */ /* 0x000fe20000004100 */
[----:B------:R-:W-:Y:S01]  /*7ce0*/  F2FP.F16.E4M3.UNPACK_B R66, R78 ;  /* 0x0000004eff42723e */ /* 0x000fe200020006ff */
[--C-:B------:R-:W-:Y:S01]  /*7cf0*/  HADD2.F32 R53, -RZ, R54.reuse.H0_H0 ;  /* 0x20000036ff357230 */ /* 0x100fe20000004100 */
[----:B------:R-:W-:Y:S01]  /*7d00*/  F2FP.F16.E4M3.UNPACK_B R70, R79 ;  /* 0x0000004fff46723e */ /* 0x000fe200020006ff */
[----:B------:R-:W-:Y:S01]  /*7d10*/  HADD2.F32 R54, -RZ, R54.H1_H1 ;  /* 0x30000036ff367230 */ /* 0x000fe20000004100 */
[----:B------:R-:W-:Y:S01]  /*7d20*/  F2FP.F16.E4M3.UNPACK_B R56, R75.H1 ;  /* 0x0000004bff38723e */ /* 0x000fe200030006ff */
[--C-:B------:R-:W-:Y:S01]  /*7d30*/  HADD2.F32 R57, -RZ, R58.reuse.H0_H0 ;  /* 0x2000003aff397230 */ /* 0x100fe20000004100 */
[----:B------:R-:W-:Y:S01]  /*7d40*/  F2FP.F16.E4M3.UNPACK_B R60, R76.H1 ;  /* 0x0000004cff3c723e */ /* 0x000fe200030006ff */
[----:B------:R-:W-:Y:S01]  /*7d50*/  HADD2.F32 R58, -RZ, R58.H1_H1 ;  /* 0x3000003aff3a7230 */ /* 0x000fe20000004100 */
[----:B------:R-:W-:Y:S01]  /*7d60*/  F2FP.F16.E4M3.UNPACK_B R64, R77.H1 ;  /* 0x0000004dff40723e */ /* 0x000fe200030006ff */
[--C-:B------:R-:W-:Y:S01]  /*7d70*/  HADD2.F32 R61, -RZ, R62.reuse.H0_H0 ;  /* 0x2000003eff3d7230 */ /* 0x100fe20000004100 */
[----:B------:R-:W-:Y:S01]  /*7d80*/  F2FP.F16.E4M3.UNPACK_B R68, R78.H1 ;  /* 0x0000004eff44723e */ /* 0x000fe200030006ff */
[----:B------:R-:W-:Y:S01]  /*7d90*/  HADD2.F32 R62, -RZ, R62.H1_H1 ;  /* 0x3000003eff3e7230 */ /* 0x000fe20000004100 */
[----:B------:R-:W-:Y:S01]  /*7da0*/  ISETP.NE.AND P0, PT, R97, RZ, PT ;  /* 0x000000ff6100720c */ /* 0x000fe20003f05270 */
[--C-:B------:R-:W-:Y:S01]  /*7db0*/  HADD2.F32 R65, -RZ, R66.reuse.H0_H0 ;  /* 0x20000042ff417230 */ /* 0x100fe20000004100 */
[----:B------:R-:W-:Y:S01]  /*7dc0*/  ISETP.NE.AND P6, PT, R102, RZ, PT ;  /* 0x000000ff6600720c */ /* 0x000fe20003fc5270 */
[----:B------:R-:W-:Y:S02]  /*7dd0*/  HADD2.F32 R66, -RZ, R66.H1_H1 ;  /* 0x30000042ff427230 */ /* 0x000fe40000004100 */
[--C-:B------:R-:W-:Y:S02]  /*7de0*/  HADD2.F32 R69, -RZ, R70.reuse.H0_H0 ;  /* 0x20000046ff457230 */ /* 0x100fe40000004100 */
[C---:B--2---:R-:W-:Y:S01]  /*7df0*/  FMUL R0, R38.reuse, R4 ;  /* 0x0000000426007220 */ /* 0x044fe20000400000 */
[C---:B------:R-:W-:Y:S01]  /*7e00*/  FMUL R2, R38.reuse, R5 ;  /* 0x0000000526027220 */ /* 0x040fe20000400000 */
[C---:B------:R-:W-:Y:S01]  /*7e10*/  FMUL R4, R38.reuse, R8 ;  /* 0x0000000826047220 */ /* 0x040fe20000400000 */
[C---:B------:R-:W-:Y:S01]  /*7e20*/  FMUL R5, R38.reuse, R9 ;  /* 0x0000000926057220 */ /* 0x040fe20000400000 */
[C---:B------:R-:W-:Y:S01]  /*7e30*/  FFMA R0, R41.reuse, R40, R0 ;  /* 0x0000002829007223 */ /* 0x040fe20000000000 */
[C---:B------:R-:W-:Y:S01]  /*7e40*/  FFMA R2, R41.reuse, R43, R2 ;  /* 0x0000002b29027223 */ /* 0x040fe20000000002 */
        /* <DEDUP_REMOVED lines=10> */
[----:B------:R-:W-:Y:S02]  /*7ef0*/  HADD2.F32 R70, -RZ, R70.H1_H1 ;  /* 0x30000046ff467230 */ /* 0x000fe40000004100 */
[C---:B------:R-:W-:Y:S01]  /*7f00*/  FMUL R28, R38.reuse, R32 ;  /* 0x00000020261c7220 */ /* 0x040fe20000400000 */
[C---:B------:R-:W-:Y:S01]  /*7f10*/  FMUL R29, R38.reuse, R33 ;  /* 0x00000021261d7220 */ /* 0x040fe20000400000 */
[C---:B------:R-:W-:Y:S01]  /*7f20*/  FMUL R3, R38.reuse, R6 ;  /* 0x0000000626037220 */ /* 0x040fe20000400000 */
[C---:B------:R-:W-:Y:S01]  /*7f30*/  FMUL R7, R38.reuse, R7 ;  /* 0x0000000726077220 */ /* 0x040fe20000400000 */
[--C-:B------:R-:W-:Y:S02]  /*7f40*/  HADD2.F32 R47, -RZ, R48.reuse.H0_H0 ;  /* 0x20000030ff2f7230 */ /* 0x100fe40000004100 */
[C---:B------:R-:W-:Y:S01]  /*7f50*/  FMUL R6, R38.reuse, R10 ;  /* 0x0000000a26067220 */ /* 0x040fe20000400000 */
[C---:B------:R-:W-:Y:S01]  /*7f60*/  FFMA R3, R41.reuse, R42, R3 ;  /* 0x0000002a29037223 */ /* 0x040fe20000000003 */
[----:B------:R-:W-:Y:S02]  /*7f70*/  HADD2.F32 R48, -RZ, R48.H1_H1 ;  /* 0x30000030ff307230 */ /* 0x000fe40000004100 */
[C---:B------:R-:W-:Y:S01]  /*7f80*/  FFMA R7, R41.reuse, R44, R7 ;  /* 0x0000002c29077223 */ /* 0x040fe20000000007 */
[C---:B------:R-:W-:Y:S01]  /*7f90*/  FFMA R4, R41.reuse, R45, R4 ;  /* 0x0000002d29047223 */ /* 0x040fe20000000004 */
[C---:B------:R-:W-:Y:S01]  /*7fa0*/  FFMA R5, R41.reuse, R46, R5 ;  /* 0x0000002e29057223 */ /* 0x040fe20000000005 */
[----:B------:R-:W-:Y:S01]  /*7fb0*/  FFMA R6, R41, R47, R6 ;  /* 0x0000002f29067223 */ /* 0x000fe20000000006 */
[----:B------:R-:W-:Y:S01]  /*7fc0*/  FMUL R11, R38, R11 ;  /* 0x0000000b260b7220 */ /* 0x000fe20000400000 */
[----:B------:R-:W-:Y:S01]  /*7fd0*/  F2FP.F16.E4M3.UNPACK_B R40, R79.H1 ;  /* 0x0000004fff28723e */ /* 0x000fe200030006ff */
[--C-:B------:R-:W-:Y:S01]  /*7fe0*/  HADD2.F32 R51, -RZ, R52.reuse.H0_H0 ;  /* 0x20000034ff337230 */ /* 0x100fe20000004100 */
[----:B-1----:R-:W-:Y:S01]  /*7ff0*/  F2FP.SATFINITE.E4M3.F32.PACK_AB_MERGE_C R105, R7, R3, RZ ;  /* 0x000000030769723e */ /* 0x002fe200048070ff */
[C---:B------:R-:W-:Y:S01]  /*8000*/  FFMA R11, R41.reuse, R48, R11 ;  /* 0x00000030290b7223 */ /* 0x040fe2000000000b */
[C---:B------:R-:W-:Y:S01]  /*8010*/  FFMA R8, R41.reuse, R49, R8 ;  /* 0x0000003129087223 */ /* 0x040fe20000000008 */
[----:B------:R-:W-:Y:S01]  /*8020*/  FFMA R9, R41, R50, R9 ;  /* 0x0000003229097223 */ /* 0x000fe20000000009 */
[----:B------:R-:W-:Y:S01]  /*8030*/  F2FP.SATFINITE.E4M3.F32.PACK_AB_MERGE_C R104, R2, R0, R105 ;  /* 0x000000000268723e */ /* 0x000fe20004807069 */
[----:B------:R-:W-:Y:S01]  /*8040*/  HADD2.F32 R52, -RZ, R52.H1_H1 ;  /* 0x30000034ff347230 */ /* 0x000fe20000004100 */
[----:B------:R-:W-:Y:S01]  /*8050*/  F2FP.SATFINITE.E4M3.F32.PACK_AB_MERGE_C R106, R11, R6, RZ ;  /* 0x000000060b6a723e */ /* 0x000fe200048070ff */
[C---:B------:R-:W-:Y:S01]  /*8060*/  FMUL R10, R38.reuse, R14 ;  /* 0x0000000e260a7220 */ /* 0x040fe20000400000 */
[C---:B------:R-:W-:Y:S01]  /*8070*/  FMUL R15, R38.reuse, R15 ;  /* 0x0000000f260f7220 */ /* 0x040fe20000400000 */
[--C-:B------:R-:W-:Y:S01]  /*8080*/  HADD2.F32 R55, -RZ, R56.reuse.H0_H0 ;  /* 0x20000038ff377230 */ /* 0x100fe20000004100 */
[----:B------:R-:W-:Y:S01]  /*8090*/  F2FP.SATFINITE.E4M3.F32.PACK_AB_MERGE_C R105, R5, R4, R106 ;  /* 0x000000040569723e */ /* 0x000fe2000480706a */
[C---:B------:R-:W-:Y:S01]  /*80a0*/  FFMA R10, R41.reuse, R51, R10 ;  /* 0x00000033290a7223 */ /* 0x040fe2000000000a */
[C---:B------:R-:W-:Y:S01]  /*80b0*/  FFMA R15, R41.reuse, R52, R15 ;  /* 0x00000034290f7223 */ /* 0x040fe2000000000f */
[C---:B------:R-:W-:Y:S01]  /*80c0*/  FFMA R12, R41.reuse, R53, R12 ;  /* 0x00000035290c7223 */ /* 0x040fe2000000000c */
[C---:B------:R-:W-:Y:S01]  /*80d0*/  FFMA R13, R41.reuse, R54, R13 ;  /* 0x00000036290d7223 */ /* 0x040fe2000000000d */
[----:B------:R-:W-:Y:S02]  /*80e0*/  HADD2.F32 R56, -RZ, R56.H1_H1 ;  /* 0x30000038ff387230 */ /* 0x000fe40000004100 */
[C---:B------:R-:W-:Y:S01]  /*80f0*/  FMUL R14, R38.reuse, R18 ;  /* 0x00000012260e7220 */ /* 0x040fe20000400000 */
[C---:B------:R-:W-:Y:S01]  /*8100*/  FMUL R19, R38.reuse, R19 ;  /* 0x0000001326137220 */ /* 0x040fe20000400000 */
[--C-:B------:R-:W-:Y:S02]  /*8110*/  HADD2.F32 R59, -RZ, R60.reuse.H0_H0 ;  /* 0x2000003cff3b7230 */ /* 0x100fe40000004100 */
[C---:B------:R-:W-:Y:S01]  /*8120*/  FMUL R18, R38.reuse, R22 ;  /* 0x0000001626127220 */ /* 0x040fe20000400000 */
[C---:B------:R-:W-:Y:S01]  /*8130*/  FFMA R14, R41.reuse, R55, R14 ;  /* 0x00000037290e7223 */ /* 0x040fe2000000000e */
[----:B------:R-:W-:Y:S02]  /*8140*/  HADD2.F32 R60, -RZ, R60.H1_H1 ;  /* 0x3000003cff3c7230 */ /* 0x000fe40000004100 */
        /* <DEDUP_REMOVED lines=8> */
[C---:B------:R-:W-:Y:S01]  /*81d0*/  FFMA R23, R41.reuse, R60, R23 ;  /* 0x0000003c29177223 */ /* 0x040fe20000000017 */
[C---:B------:R-:W-:Y:S01]  /*81e0*/  FMUL R27, R38.reuse, R27 ;  /* 0x0000001b261b7220 */ /* 0x040fe20000400000 */
[C---:B------:R-:W-:Y:S01]  /*81f0*/  FFMA R20, R41.reuse, R61, R20 ;  /* 0x0000003d29147223 */ /* 0x040fe20000000014 */
[C---:B------:R-:W-:Y:S01]  /*8200*/  FFMA R21, R41.reuse, R62, R21 ;  /* 0x0000003e29157223 */ /* 0x040fe20000000015 */
[--C-:B------:R-:W-:Y:S02]  /*8210*/  HADD2.F32 R67, -RZ, R68.reuse.H0_H0 ;  /* 0x20000044ff437230 */ /* 0x100fe40000004100 */
[----:B------:R-:W-:Y:S01]  /*8220*/  FFMA R22, R41, R63, R22 ;  /* 0x0000003f29167223 */ /* 0x000fe20000000016 */
[----:B------:R-:W-:Y:S02]  /*8230*/  HADD2.F32 R68, -RZ, R68.H1_H1 ;  /* 0x30000044ff447230 */ /* 0x000fe40000004100 */
[C---:B------:R-:W-:Y:S01]  /*8240*/  FMUL R26, R38.reuse, R30 ;  /* 0x0000001e261a7220 */ /* 0x040fe20000400000 */
[----:B------:R-:W-:Y:S01]  /*8250*/  F2FP.SATFINITE.E4M3.F32.PACK_AB_MERGE_C R107, R15, R10, RZ ;  /* 0x0000000a0f6b723e */ /* 0x000fe200048070ff */
        /* <DEDUP_REMOVED lines=8> */
[----:B------:R-:W-:Y:S01]  /*82e0*/  F2FP.SATFINITE.E4M3.F32.PACK_AB_MERGE_C R106, R9, R8, R107 ;  /* 0x00000008096a723e */ /* 0x000fe2000480706b */
[----:B------:R-:W-:Y:S01]  /*82f0*/  FFMA R31, R41, R68, R31 ;  /* 0x00000044291f7223 */ /* 0x000fe2000000001f */
[----:B------:R-:W-:Y:S01]  /*8300*/  FMUL R35, R38, R35 ;  /* 0x0000002326237220 */ /* 0x000fe20000400000 */
[----:B------:R-:W-:Y:S01]  /*8310*/  F2FP.SATFINITE.E4M3.F32.PACK_AB_MERGE_C R107, R19, R14, RZ ;  /* 0x0000000e136b723e */ /* 0x000fe200048070ff */
[C---:B------:R-:W-:Y:S01]  /*8320*/  FFMA R28, R41.reuse, R69, R28 ;  /* 0x00000045291c7223 */ /* 0x040fe2000000001c */
[C---:B------:R-:W-:Y:S01]  /*8330*/  FFMA R29, R41.reuse, R70, R29 ;  /* 0x00000046291d7223 */ /* 0x040fe2000000001d */
[C---:B------:R-:W-:Y:S01]  /*8340*/  FFMA R30, R41.reuse, R43, R30 ;  /* 0x0000002b291e7223 */ /* 0x040fe2000000001e */
[----:B------:R-:W-:Y:S01]  /*8350*/  FFMA R35, R41, R40, R35 ;  /* 0x0000002829237223 */ /* 0x000fe20000000023 */
        /* <DEDUP_REMOVED lines=21> */
[----:B------:R-:W-:Y:S02]  /*84b0*/  UIADD3 UR4, UP0, UPT, UR62, 0x680, URZ ;  /* 0x000006803e047890 */ /* 0x000fe4000ff1e0ff */
[----:B------:R-:W-:Y:S02]  /*84c0*/  UIADD3 UR9, UPT, UPT, UR49, 0x40, URZ ;  /* 0x0000004031097890 */ /* 0x000fe4000fffe0ff */
[----:B------:R-:W-:Y:S02]  /*84d0*/  UIADD3 UR8, UPT, UPT, UR44, 0x5400, URZ ;  /* 0x000054002c087890 */ /* 0x000fe4000fffe0ff */
[----:B------:R-:W-:Y:S01]  /*84e0*/  UIADD3.X UR5, UPT, UPT, URZ, UR63, URZ, UP0, !UPT ;  /* 0x0000003fff057290 */ /* 0x000fe200087fe4ff */
[----:B------:R-:W-:Y:S01]  /*84f0*/  UMOV UR10, UR50 ;  /* 0x00000032000a7c82 */ /* 0x000fe20008000000 */
[----:B------:R-:W-:Y:S07]  /*8500*/  UMOV UR11, UR36 ;  /* 0x00000024000b7c82 */ /* 0x000fee0008000000 */
[----:B------:R2:W-:Y:S01]  /*8510*/  UTMASTG.3D [UR8], [UR4] ;  /* 0x00000008040073b5 */ /* 0x0005e20008010000 */
[----:B------:R0:W-:Y:S01]  /*8520*/  UTMACMDFLUSH ;  /* 0x00000000000079b7 */ /* 0x0001e20000000000 */
[----:B--2---:R-:W-:Y:S04]  /*8530*/  DEPBAR.LE SB0, 0x1 ;  /* 0x000080400000791a */ /* 0x004fe80000000000 */
.L_x_131:
[----:B------:R-:W-:Y:S05]  /*8540*/  BSYNC.RECONVERGENT B0 ;  /* 0x0000000000007941 */ /* 0x000fea0003800200 */
.L_x_130:
        /* <DEDUP_REMOVED lines=16> */
.L_x_135:
[----:B------:R-:W-:Y:S05]  /*8650*/  BSYNC B0 ;  /* 0x0000000000007941 */ /* 0x000fea0003800000 */
.L_x_134:
        /* <DEDUP_REMOVED lines=17> */
.L_x_133:
[----:B------:R-:W-:Y:S05]  /*8770*/  BSYNC B1 ;  /* 0x0000000000017941 */ /* 0x000fea0003800000 */
.L_x_132:
        /* <DEDUP_REMOVED lines=21> */
.L_x_137:
        /* <DEDUP_REMOVED lines=18> */
[----:B------:R-:W-:Y:S01]  /*89f0*/  ISETP.NE.AND P6, PT, R102, RZ, PT ;  /* 0x000000ff6600720c */ /* 0x000fe20003fc5270 */
[--C-:B------:R-:W-:Y:S01]  /*8a00*/  HADD2.F32 R49, -RZ, R50.reuse.H0_H0 ;  /* 0x20000032ff317230 */ /* 0x100fe20000004100 */
[----:B----4-:R-:W-:Y:S01]  /*8a10*/  F2FP.F16.E4M3.UNPACK_B R58, R76 ;  /* 0x0000004cff3a723e */ /* 0x010fe200020006ff */
[----:B------:R-:W-:Y:S01]  /*8a20*/  HADD2.F32 R50, -RZ, R50.H1_H1 ;  /* 0x30000032ff327230 */ /* 0x000fe20000004100 */
[----:B------:R-:W-:Y:S01]  /*8a30*/  F2FP.F16.E4M3.UNPACK_B R62, R77 ;  /* 0x0000004dff3e723e */ /* 0x000fe200020006ff */
[--C-:B------:R-:W-:Y:S01]  /*8a40*/  HADD2.F32 R53, -RZ, R54.reuse.H0_H0 ;  /* 0x20000036ff357230 */ /* 0x100fe20000004100 */
[----:B------:R-:W-:Y:S01]  /*8a50*/  F2FP.F16.E4M3.UNPACK_B R66, R78 ;  /* 0x0000004eff42723e */ /* 0x000fe200020006ff */
[----:B------:R-:W-:Y:S01]  /*8a60*/  HADD2.F32 R54, -RZ, R54.H1_H1 ;  /* 0x30000036ff367230 */ /* 0x000fe20000004100 */
[----:B------:R-:W-:Y:S01]  /*8a70*/  F2FP.F16.E4M3.UNPACK_B R70, R79 ;  /* 0x0000004fff46723e */ /* 0x000fe200020006ff */
[--C-:B------:R-:W-:Y:S01]  /*8a80*/  HADD2.F32 R57, -RZ, R58.reuse.H0_H0 ;  /* 0x2000003aff397230 */ /* 0x100fe20000004100 */
[----:B------:R-:W-:Y:S01]  /*8a90*/  F2FP.F16.E4M3.UNPACK_B R56, R75.H1 ;  /* 0x0000004bff38723e */ /* 0x000fe200030006ff */
[----:B------:R-:W-:Y:S01]  /*8aa0*/  HADD2.F32 R58, -RZ, R58.H1_H1 ;  /* 0x3000003aff3a7230 */ /* 0x000fe20000004100 */
[----:B------:R-:W-:Y:S01]  /*8ab0*/  F2FP.F16.E4M3.UNPACK_B R60, R76.H1 ;  /* 0x0000004cff3c723e */ /* 0x000fe200030006ff */
[--C-:B------:R-:W-:Y:S01]  /*8ac0*/  HADD2.F32 R61, -RZ, R62.reuse.H0_H0 ;  /* 0x2000003eff3d7230 */ /* 0x100fe20000004100 */
[----:B------:R-:W-:Y:S01]  /*8ad0*/  F2FP.F16.E4M3.UNPACK_B R64, R77.H1 ;  /* 0x0000004dff40723e */ /* 0x000fe200030006ff */
[----:B------:R-:W-:Y:S01]  /*8ae0*/  HADD2.F32 R62, -RZ, R62.H1_H1 ;  /* 0x3000003eff3e7230 */ /* 0x000fe20000004100 */
[----:B------:R-:W-:Y:S01]  /*8af0*/  F2FP.F16.E4M3.UNPACK_B R68, R78.H1 ;  /* 0x0000004eff44723e */ /* 0x000fe200030006ff */
        /* <DEDUP_REMOVED lines=112> */
[----:B------:R-:W-:Y:S02]  /*9200*/  UIADD3 UR4, UPT, UPT, UR44, 0x4400, URZ ;  /* 0x000044002c047890 */ /* 0x000fe4000fffe0ff */
[----:B------:R-:W-:Y:S01]  /*9210*/  UIADD3 UR9, UPT, UPT, UR49, 0x80, URZ ;  /* 0x0000008031097890 */ /* 0x000fe2000fffe0ff */
[----:B------:R-:W-:Y:S01]  /*9220*/  UMOV UR10, UR50 ;  /* 0x00000032000a7c82 */ /* 0x000fe20008000000 */
[----:B------:R-:W-:Y:S02]  /*9230*/  UMOV UR11, UR36 ;  /* 0x00000024000b7c82 */ /* 0x000fe40008000000 */
        /* <DEDUP_REMOVED lines=8> */
.L_x_139:
[----:B------:R-:W-:Y:S05]  /*92c0*/  BSYNC.RECONVERGENT B0 ;  /* 0x0000000000007941 */ /* 0x000fea0003800200 */
.L_x_138:
        /* <DEDUP_REMOVED lines=16> */
.L_x_143:
[----:B------:R-:W-:Y:S05]  /*93d0*/  BSYNC B0 ;  /* 0x0000000000007941 */ /* 0x000fea0003800000 */
.L_x_142:
        /* <DEDUP_REMOVED lines=17> */
.L_x_141:
[----:B------:R-:W-:Y:S05]  /*94f0*/  BSYNC B1 ;  /* 0x0000000000017941 */ /* 0x000fea0003800000 */
.L_x_140:
        /* <DEDUP_REMOVED lines=21> */
.L_x_145:
[----:B------:R-:W-:Y:S01]  /*9650*/  ISETP.NE.AND P0, PT, R97, RZ, PT ;  /* 0x000000ff6100720c */ /* 0x000fe20003f05270 */
[----:B------:R-:W-:Y:S05]  /*9660*/  WARPSYNC.ALL ;  /* 0x0000000000007948 */ /* 0x000fea0003800000 */
[----:B------:R-:W-:Y:S01]  /*9670*/  R2UR UR4, R39 ;  /* 0x00000000270472ca */ /* 0x000fe200000e0000 */
[----:B------:R-:W2:Y:S01]  /*9680*/  S2UR UR6, SR_CgaCtaId ;  /* 0x00000000000679c3 */ /* 0x000ea20000008800 */
[-C--:B------:R-:W-:Y:S01]  /*9690*/  F2FP.F16.E4M3.UNPACK_B R42, R72.reuse ;  /* 0x00000048ff2a723e */ /* 0x080fe200020006ff */
[----:B------:R-:W-:Y:S01]  /*96a0*/  BSSY.RECONVERGENT B0, `(.L_x_146) ;  /* 0x000009b000007945 */ /* 0x000fe20003800200 */
[----:B------:R-:W-:Y:S02]  /*96b0*/  F2FP.F16.E4M3.UNPACK_B R72, R72.H1 ;  /* 0x00000048ff48723e */ /* 0x000fe400030006ff */
[-C--:B------:R-:W-:Y:S01]  /*96c0*/  F2FP.F16.E4M3.UNPACK_B R46, R73.reuse ;  /* 0x00000049ff2e723e */ /* 0x080fe200020006ff */
[--C-:B------:R-:W-:Y:S01]  /*96d0*/  HADD2.F32 R40, -RZ, R42.reuse.H0_H0 ;  /* 0x2000002aff287230 */ /* 0x100fe20000004100 */
[----:B------:R-:W-:Y:S01]  /*96e0*/  F2FP.F16.E4M3.UNPACK_B R73, R73.H1 ;  /* 0x00000049ff49723e */ /* 0x000fe200030006ff */
[----:B------:R-:W-:Y:S01]  /*96f0*/  HADD2.F32 R42, -RZ, R42.H1_H1 ;  /* 0x3000002aff2a7230 */ /* 0x000fe20000004100 */
[-C--:B------:R-:W-:Y:S01]  /*9700*/  F2FP.F16.E4M3.UNPACK_B R50, R74.reuse ;  /* 0x0000004aff32723e */ /* 0x080fe200020006ff */
[----:B------:R-:W-:Y:S01]  /*9710*/  HADD2.F32 R43, -RZ, R72.H0_H0 ;  /* 0x20000048ff2b7230 */ /* 0x000fe20000004100 */
[----:B------:R-:W-:Y:S01]  /*9720*/  F2FP.F16.E4M3.UNPACK_B R74, R74.H1 ;  /* 0x0000004aff4a723e */ /* 0x000fe200030006ff */
[----:B------:R-:W-:Y:S01]  /*9730*/  LDTM.16dp32bit_t0_t15.x32 R4, tmem[UR4+0xc0] ;  /* 0x0000c004000479ee */ /* 0x000fe20008a80000 */
[----:B------:R-:W3:Y:S01]  /*9740*/  LDTM.16dp32bit_t16_t31.x32 R4, tmem[UR4+0xe0] ;  /* 0x0000e004000479ee */ /* 0x000ee20008aa0000 */
[----:B------:R-:W-:Y:S01]  /*9750*/  NOP ;  /* 0x0000000000007918 */ /* 0x000fe20000000000 */
[--C-:B------:R-:W-:Y:S01]  /*9760*/  HADD2.F32 R45, -RZ, R46.reuse.H0_H0 ;  /* 0x2000002eff2d7230 */ /* 0x100fe20000004100 */
[----:B------:R-:W-:Y:S01]  /*9770*/  R2UR UR5, R71 ;  /* 0x00000000470572ca */ /* 0x000fe200000e0000 */
[----:B------:R-:W-:Y:S01]  /*9780*/  HADD2.F32 R46, -RZ, R46.H1_H1 ;  /* 0x3000002eff2e7230 */ /* 0x000fe20000004100 */
[----:B------:R-:W-:Y:S01]  /*9790*/  F2FP.F16.E4M3.UNPACK_B R54, R75 ;  /* 0x0000004bff36723e */ /* 0x000fe200020006ff */
        /* <DEDUP_REMOVED lines=10> */
[----:B------:R-:W-:Y:S01]  /*9840*/  UIADD3 UR4, UPT, UPT, UR5, 0x1d0, URZ ;  /* 0x000001d005047890 */ /* 0x000fe2000fffe0ff */
[----:B------:R-:W-:Y:S01]  /*9850*/  HADD2.F32 R59, -RZ, R58.H1_H1 ;  /* 0x3000003aff3b7230 */ /* 0x000fe20000004100 */
[----:B------:R-:W-:Y:S01]  /*9860*/  F2FP.F16.E4M3.UNPACK_B R76, R76.H1 ;  /* 0x0000004cff4c723e */ /* 0x000fe200030006ff */
[--C-:B------:R-:W-:Y:S01]  /*9870*/  HADD2.F32 R60, -RZ, R62.reuse.H0_H0 ;  /* 0x2000003eff3c7230 */ /* 0x100fe20000004100 */
[----:B------:R-:W-:Y:S01]  /*9880*/  F2FP.F16.E4M3.UNPACK_B R77, R77.H1 ;  /* 0x0000004dff4d723e */ /* 0x000fe200030006ff */
[----:B------:R-:W-:Y:S01]  /*9890*/  HADD2.F32 R63, -RZ, R62.H1_H1 ;  /* 0x3000003eff3f7230 */ /* 0x000fe20000004100 */
[----:B------:R-:W-:Y:S01]  /*98a0*/  F2FP.F16.E4M3.UNPACK_B R78, R78.H1 ;  /* 0x0000004eff4e723e */ /* 0x000fe200030006ff */
[--C-:B------:R-:W-:Y:S01]  /*98b0*/  HADD2.F32 R64, -RZ, R66.reuse.H0_H0 ;  /* 0x20000042ff407230 */ /* 0x100fe20000004100 */
[----:B--2---:R-:W-:Y:S01]  /*98c0*/  UPRMT UR4, UR6, 0x654, UR4 ;  /* 0x0000065406047896 */ /* 0x004fe20008000004 */
        /* <DEDUP_REMOVED lines=8> */
[----:B------:R-:W-:Y:S01]  /*9950*/  SYNCS.ARRIVE.TRANS64.RED.A1T0 RZ, [UR4], RZ ;  /* 0x000000ffffff79a7 */ /* 0x000fe20008100404 */
[C---:B------:R-:W-:Y:S01]  /*9960*/  FMUL R16, R38.reuse, R16 ;  /* 0x0000001026107220 */ /* 0x040fe20000400000 */
[C---:B------:R-:W-:Y:S01]  /*9970*/  FMUL R17, R38.reuse, R17 ;  /* 0x0000001126117220 */ /* 0x040fe20000400000 */
[C---:B------:R-:W-:Y:S01]  /*9980*/  FMUL R0, R38.reuse, R20 ;  /* 0x0000001426007220 */ /* 0x040fe20000400000 */
[C---:B------:R-:W-:Y:S01]  /*9990*/  FMUL R2, R38.reuse, R21 ;  /* 0x0000001526027220 */ /* 0x040fe20000400000 */
[C---:B------:R-:W-:Y:S01]  /*99a0*/  FMUL R20, R38.reuse, R25 ;  /* 0x0000001926147220 */ /* 0x040fe20000400000 */
[----:B------:R-:W-:Y:S02]  /*99b0*/  HADD2.F32 R67, -RZ, R66.H1_H1 ;  /* 0x30000042ff437230 */ /* 0x000fe40000004100 */
[C---:B------:R-:W-:Y:S01]  /*99c0*/  FMUL R6, R38.reuse, R6 ;  /* 0x0000000626067220 */ /* 0x040fe20000400000 */
[----:B------:R-:W-:Y:S02]  /*99d0*/  HADD2.F32 R44, -RZ, R72.H1_H1 ;  /* 0x30000048ff2c7230 */ /* 0x000fe40000004100 */
[C---:B------:R-:W-:Y:S01]  /*99e0*/  FMUL R7, R38.reuse, R7 ;  /* 0x0000000726077220 */ /* 0x040fe20000400000 */
[--C-:B------:R-:W-:Y:S02]  /*99f0*/  HADD2.F32 R47, -RZ, R73.reuse.H0_H0 ;  /* 0x20000049ff2f7230 */ /* 0x100fe40000004100 */
[C---:B------:R-:W-:Y:S01]  /*9a00*/  FFMA R6, R41.reuse, R43, R6 ;  /* 0x0000002b29067223 */ /* 0x040fe20000000006 */
[--C-:B------:R-:W-:Y:S02]  /*9a10*/  HADD2.F32 R40, -RZ, R68.reuse.H0_H0 ;  /* 0x20000044ff287230 */ /* 0x100fe40000004100 */
[C---:B------:R-:W-:Y:S01]  /*9a20*/  FFMA R7, R41.reuse, R44, R7 ;  /* 0x0000002c29077223 */ /* 0x040fe20000000007 */
[C---:B------:R-:W-:Y:S01]  /*9a30*/  FFMA R8, R41.reuse, R45, R8 ;  /* 0x0000002d29087223 */ /* 0x040fe20000000008 */
[----:B------:R-:W-:Y:S01]  /*9a40*/  FFMA R9, R41, R46, R9 ;  /* 0x0000002e29097223 */ /* 0x000fe20000000009 */
[----:B------:R-:W-:Y:S02]  /*9a50*/  HADD2.F32 R43, -RZ, R68.H1_H1 ;  /* 0x30000044ff2b7230 */ /* 0x000fe40000004100 */
[C---:B------:R-:W-:Y:S01]  /*9a60*/  FMUL R10, R38.reuse, R10 ;  /* 0x0000000a260a7220 */ /* 0x040fe20000400000 */
[----:B------:R-:W-:Y:S01]  /*9a70*/  HADD2.F32 R48, -RZ, R73.H1_H1 ;  /* 0x30000049ff307230 */ /* 0x000fe20000004100 */
[----:B------:R-:W-:Y:S01]  /*9a80*/  F2FP.SATFINITE.E4M3.F32.PACK_AB_MERGE_C R100, R7, R6, RZ ;  /* 0x000000060764723e */ /* 0x000fe200048070ff */
[C---:B------:R-:W-:Y:S01]  /*9a90*/  FMUL R7, R38.reuse, R24 ;  /* 0x0000001826077220 */ /* 0x040fe20000400000 */
[----:B------:R-:W-:Y:S01]  /*9aa0*/  FFMA R10, R41, R47, R10 ;  /* 0x0000002f290a7223 */ /* 0x000fe2000000000a */
[C---:B------:R-:W-:Y:S01]  /*9ab0*/  FMUL R24, R38.reuse, R29 ;  /* 0x0000001d26187220 */ /* 0x040fe20000400000 */
[----:B------:R-:W-:Y:S01]  /*9ac0*/  F2FP.SATFINITE.E4M3.F32.PACK_AB_MERGE_C R100, R5, R4, R100 ;  /* 0x000000040564723e */ /* 0x000fe20004807064 */
[C---:B------:R-:W-:Y:S01]  /*9ad0*/  FMUL R11, R38.reuse, R11 ;  /* 0x0000000b260b7220 */ /* 0x040fe20000400000 */
[--C-:B------:R-:W-:Y:S02]  /*9ae0*/  HADD2.F32 R51, -RZ, R74.reuse.H0_H0 ;  /* 0x2000004aff337230 */ /* 0x100fe40000004100 */
[C---:B------:R-:W-:Y:S01]  /*9af0*/  FMUL R14, R38.reuse, R14 ;  /* 0x0000000e260e7220 */ /* 0x040fe20000400000 */
[----:B------:R-:W-:Y:S02]  /*9b00*/  HADD2.F32 R52, -RZ, R74.H1_H1 ;  /* 0x3000004aff347230 */ /* 0x000fe40000004100 */
[C---:B------:R-:W-:Y:S01]  /*9b10*/  FFMA R11, R41.reuse, R48, R11 ;  /* 0x00000030290b7223 */ /* 0x040fe2000000000b */
[C---:B------:R-:W-:Y:S01]  /*9b20*/  FFMA R12, R41.reuse, R49, R12 ;  /* 0x00000031290c7223 */ /* 0x040fe2000000000c */
[C---:B------:R-:W-:Y:S01]  /*9b30*/  FFMA R13, R41.reuse, R50, R13 ;  /* 0x00000032290d7223 */ /* 0x040fe2000000000d */
[----:B------:R-:W-:Y:S01]  /*9b40*/  FFMA R14, R41, R51, R14 ;  /* 0x00000033290e7223 */ /* 0x000fe2000000000e */
[C---:B------:R-:W-:Y:S01]  /*9b50*/  FMUL R15, R38.reuse, R15 ;  /* 0x0000000f260f7220 */ /* 0x040fe20000400000 */
[--C-:B------:R-:W-:Y:S01]  /*9b60*/  HADD2.F32 R55, -RZ, R75.reuse.H0_H0 ;  /* 0x2000004bff377230 */ /* 0x100fe20000004100 */
[----:B------:R-:W-:Y:S01]  /*9b70*/  F2FP.SATFINITE.E4M3.F32.PACK_AB_MERGE_C R101, R11, R10, RZ ;  /* 0x0000000a0b65723e */ /* 0x000fe200048070ff */
[----:B------:R-:W-:Y:S02]  /*9b80*/  HADD2.F32 R56, -RZ, R75.H1_H1 ;  /* 0x3000004bff387230 */ /* 0x000fe40000004100 */
[C---:B------:R-:W-:Y:S01]  /*9b90*/  FFMA R15, R41.reuse, R52, R15 ;  /* 0x00000034290f7223 */ /* 0x040fe2000000000f */
[----:B------:R-:W-:Y:S01]  /*9ba0*/  FFMA R16, R41, R53, R16 ;  /* 0x0000003529107223 */ /* 0x000fe20000000010 */
[----:B------:R-:W-:Y:S01]  /*9bb0*/  F2FP.SATFINITE.E4M3.F32.PACK_AB_MERGE_C R101, R9, R8, R101 ;  /* 0x000000080965723e */ /* 0x000fe20004807065 */
[----:B------:R-:W-:Y:S01]  /*9bc0*/  FFMA R17, R41, R54, R17 ;  /* 0x0000003629117223 */ /* 0x000fe20000000011 */
[C---:B------:R-:W-:Y:S01]  /*9bd0*/  FMUL R18, R38.reuse, R18 ;  /* 0x0000001226127220 */ /* 0x040fe20000400000 */
[----:B------:R-:W-:Y:S01]  /*9be0*/  F2FP.SATFINITE.E4M3.F32.PACK_AB_MERGE_C R102, R15, R14, RZ ;  /* 0x0000000e0f66723e */ /* 0x000fe200048070ff */
[C---:B------:R-:W-:Y:S01]  /*9bf0*/  FMUL R19, R38.reuse, R19 ;  /* 0x0000001326137220 */ /* 0x040fe20000400000 */
[--C-:B------:R-:W-:Y:S02]  /*9c00*/  HADD2.F32 R58, -RZ, R76.reuse.H0_H0 ;  /* 0x2000004cff3a7230 */ /* 0x100fe40000004100 */
[----:B------:R-:W-:Y:S01]  /*9c10*/  FFMA R18, R41, R55, R18 ;  /* 0x0000003729127223 */ /* 0x000fe20000000012 */
[----:B------:R-:W-:Y:S01]  /*9c20*/  F2FP.SATFINITE.E4M3.F32.PACK_AB_MERGE_C R102, R13, R12, R102 ;  /* 0x0000000c0d66723e */ /* 0x000fe20004807066 */
[C---:B------:R-:W-:Y:S01]  /*9c30*/  FFMA R19, R41.reuse, R56, R19 ;  /* 0x0000003829137223 */ /* 0x040fe20000000013 */
[----:B------:R-:W-:Y:S02]  /*9c40*/  HADD2.F32 R61, -RZ, R76.H1_H1 ;  /* 0x3000004cff3d7230 */ /* 0x000fe40000004100 */
[C---:B------:R-:W-:Y:S01]  /*9c50*/  FMUL R3, R38.reuse, R22 ;  /* 0x0000001626037220 */ /* 0x040fe20000400000 */
        /* <DEDUP_REMOVED lines=10> */
[C---:B------:R-:W-:Y:S01]  /*9d00*/  FMUL R23, R38.reuse, R28 ;  /* 0x0000001c26177220 */ /* 0x040fe20000400000 */
[----:B------:R-:W-:Y:S01]  /*9d10*/  F2FP.F16.E4M3.UNPACK_B R79, R79.H1 ;  /* 0x0000004fff4f723e */ /* 0x000fe200030006ff */
        /* <DEDUP_REMOVED lines=9> */
[C---:B------:R-:W-:Y:S01]  /*9db0*/  FFMA R24, R41.reuse, R67, R24 ;  /* 0x0000004329187223 */ /* 0x040fe20000000018 */
[C---:B------:R-:W-:Y:S01]  /*9dc0*/  FMUL R28, R38.reuse, R33 ;  /* 0x00000021261c7220 */ /* 0x040fe20000400000 */
[--C-:B------:R-:W-:Y:S02]  /*9dd0*/  HADD2.F32 R42, -RZ, R79.reuse.H0_H0 ;  /* 0x2000004fff2a7230 */ /* 0x100fe40000004100 */
[C---:B------:R-:W-:Y:S01]  /*9de0*/  FFMA R25, R41.reuse, R66, R25 ;  /* 0x0000004229197223 */ /* 0x040fe20000000019 */
[----:B------:R-:W-:Y:S02]  /*9df0*/  HADD2.F32 R71, -RZ, R79.H1_H1 ;  /* 0x3000004fff477230 */ /* 0x000fe40000004100 */
[C---:B------:R-:W-:Y:S01]  /*9e00*/  FMUL R29, R38.reuse, R34 ;  /* 0x00000022261d7220 */ /* 0x040fe20000400000 */
        /* <DEDUP_REMOVED lines=9> */
[----:B-1----:R-:W-:Y:S01]  /*9ea0*/  F2FP.SATFINITE.E4M3.F32.PACK_AB_MERGE_C R105, R22, R21, RZ ;  /* 0x000000151669723e */ /* 0x002fe200048070ff */
[----:B------:R1:W-:Y:S01]  /*9eb0*/  STS.128 [R84+UR44+0x5400], R100 ;  /* 0x0054006454007988 */ /* 0x0003e20008000c2c */
[----:B------:R-:W-:Y:S02]  /*9ec0*/  F2FP.SATFINITE.E4M3.F32.PACK_AB_MERGE_C R64, R26, R25, RZ ;  /* 0x000000191a40723e */ /* 0x000fe400048070ff */
[----:B------:R-:W-:Y:S02]  /*9ed0*/  F2FP.SATFINITE.E4M3.F32.PACK_AB_MERGE_C R67, R30, R29, RZ ;  /* 0x0000001d1e43723e */ /* 0x000fe400048070ff */
[----:B------:R-:W-:Y:S02]  /*9ee0*/  F2FP.SATFINITE.E4M3.F32.PACK_AB_MERGE_C R104, R2, R0, R3 ;  /* 0x000000000268723e */ /* 0x000fe40004807003 */
[----:B------:R-:W-:Y:S02]  /*9ef0*/  F2FP.SATFINITE.E4M3.F32.PACK_AB_MERGE_C R105, R20, R7, R105 ;  /* 0x000000071469723e */ /* 0x000fe40004807069 */
[----:B------:R-:W-:Y:S02]  /*9f00*/  F2FP.SATFINITE.E4M3.F32.PACK_AB_MERGE_C R106, R24, R23, R64 ;  /* 0x00000017186a723e */ /* 0x000fe40004807040 */
[----:B------:R-:W-:Y:S02]  /*9f10*/  F2FP.SATFINITE.E4M3.F32.PACK_AB_MERGE_C R107, R28, R27, R67 ;  /* 0x0000001b1c6b723e */ /* 0x000fe40004807043 */
[----:B------:R-:W-:Y:S03]  /*9f20*/  IADD3 R36, PT, PT, R36, 0x1, RZ ;  /* 0x0000000124247810 */ /* 0x000fe60007ffe0ff */
        /* <DEDUP_REMOVED lines=18> */
.L_x_147:
[----:B------:R-:W-:Y:S05]  /*a050*/  BSYNC.RECONVERGENT B0 ;  /* 0x0000000000007941 */ /* 0x000fea0003800200 */
.L_x_146:
[----:B------:R-:W-:Y:S01]  /*a060*/  R2UR UR4, R87 ;  /* 0x00000000570472ca */ /* 0x000fe200000e0000 */
[----:B------:R-:W-:Y:S01]  /*a070*/  BAR.SYNC.DEFER_BLOCKING 0x1, 0x80 ;  /* 0x0042000000007b1d */ /* 0x000fe20000010000 */
[C---:B------:R-:W-:Y:S01]  /*a080*/  ISETP.NE.AND P0, PT, R89.reuse, 0x2, PT ;  /* 0x000000025900780c */ /* 0x040fe20003f05270 */
[----:B------:R-:W-:Y:S01]  /*a090*/  UISETP.NE.AND UP0, UPT, UR45, URZ, UPT ;  /* 0x000000ff2d00728c */ /* 0x000fe2000bf05270 */
[----:B------:R-:W-:Y:S01]  /*a0a0*/  ISETP.NE.AND P1, PT, R36, 0x4, PT ;  /* 0x000000042400780c */ /* 0x000fe20003f25270 */
[----:B------:R-:W-:Y:S01]  /*a0b0*/  UIADD3 UR31, UPT, UPT, UR37, UR59, URZ ;  /* 0x0000003b251f7290 */ /* 0x000fe2000fffe0ff */
[----:B------:R-:W-:Y:S02]  /*a0c0*/  SEL R5, RZ, 0x1, P0 ;  /* 0x00000001ff057807 */ /* 0x000fe40000000000 */
[----:B------:R-:W-:Y:S02]  /*a0d0*/  SEL R3, RZ, 0x1, P1 ;  /* 0x00000001ff037807 */ /* 0x000fe40000800000 */
[----:B------:R-:W-:Y:S02]  /*a0e0*/  LOP3.LUT R92, R92, R5, RZ, 0x3c, !PT ;  /* 0x000000055c5c7212 */ /* 0x000fe400078e3cff */
[----:B------:R-:W-:Y:S01]  /*a0f0*/  LOP3.LUT R94, R94, R3, RZ, 0x3c, !PT ;  /* 0x000000035e5e7212 */ /* 0x000fe200078e3cff */
[----:B------:R-:W-:Y:S01]  /*a100*/  UIADD3 UR30, UPT, UPT, UR38, UR4, URZ ;  /* 0x00000004261e7290 */ /* 0x000fe2000fffe0ff */
[----:B------:R-:W-:Y:S02]  /*a110*/  SEL R89, R89, RZ, P0 ;  /* 0x000000ff59597207 */ /* 0x000fe40000000000 */
[----:B------:R-:W-:Y:S01]  /*a120*/  SEL R36, R36, RZ, P1 ;  /* 0x000000ff24247207 */ /* 0x000fe20000800000 */
[----:B------:R-:W-:Y:S01]  /*a130*/  UMOV UR36, UR58 ;  /* 0x0000003a00247c82 */ /* 0x000fe20008000000 */
[----:B------:R-:W-:Y:S07]  /*a140*/  BRA.U UP0, `(.L_x_148) ;  /* 0xffffffb900e07547 */ /* 0x000fee000b83ffff */
[----:B------:R-:W-:Y:S05]  /*a150*/  EXIT ;  /* 0x000000000000794d */ /* 0x000fea0003800000 */
.L_x_25:
[----:B-1----:R1:W3:Y:S02]  /*a160*/  SYNCS.PHASECHK.TRANS64.TRYWAIT P0, [R0+URZ+0x200], R3 ;  /* 0x00020003000075a7 */ /* 0x0022e400080011ff */
[----:B---3--:R-:W-:Y:S05]  /*a170*/  @!P0 NANOSLEEP.SYNCS 0x989680 ;  /* 0x009896800000895d */ /* 0x008fea0003900000 */
[----:B------:R-:W3:Y:S02]  /*a180*/  @!P0 SYNCS.PHASECHK.TRANS64 P0, [R0+URZ+0x200], R3 ;  /* 0x00020003000085a7 */ /* 0x000ee400080010ff */
[----:B---3--:R-:W-:Y:S05]  /*a190*/  @!P0 BRA `(.L_x_25) ;  /* 0xfffffffc00f08947 */ /* 0x008fea000383ffff */
[----:B------:R-:W-:Y:S05]  /*a1a0*/  BRA `(.L_x_149) ;  /* 0xffffff7800487947 */ /* 0x000fea000383ffff */
.L_x_28:
[----:B-1----:R-:W-:-:S07]  /*a1b0*/  MOV R0, UR33 ;  /* 0x0000002100007c02 */ /* 0x002fce0008000f00 */
.L_x_150:
[----:B-1----:R1:W3:Y:S02]  /*a1c0*/  SYNCS.PHASECHK.TRANS64.TRYWAIT P0, [R0+URZ+0xa0], R3 ;  /* 0x0000a003000075a7 */ /* 0x0022e400080011ff */
[----:B---3--:R-:W-:Y:S05]  /*a1d0*/  @!P0 NANOSLEEP.SYNCS 0x989680 ;  /* 0x009896800000895d */ /* 0x008fea0003900000 */
[----:B------:R-:W3:Y:S02]  /*a1e0*/  @!P0 SYNCS.PHASECHK.TRANS64 P0, [R0+URZ+0xa0], R3 ;  /* 0x0000a003000085a7 */ /* 0x000ee400080010ff */
[----:B---3--:R-:W-:Y:S05]  /*a1f0*/  @!P0 BRA `(.L_x_150) ;  /* 0xfffffffc00f08947 */ /* 0x008fea000383ffff */
[----:B------:R-:W-:Y:S05]  /*a200*/  BRA `(.L_x_27) ;  /* 0xffffff7800887947 */ /* 0x000fea000383ffff */
.L_x_35:
[----:B-1----:R-:W-:-:S07]  /*a210*/  MOV R0, UR9 ;  /* 0x0000000900007c02 */ /* 0x002fce0008000f00 */
.L_x_151:
[----:B-1----:R1:W3:Y:S02]  /*a220*/  SYNCS.PHASECHK.TRANS64.TRYWAIT P0, [R0+URZ+0xa0], R3 ;  /* 0x0000a003000075a7 */ /* 0x0022e400080011ff */
[----:B---3--:R-:W-:Y:S05]  /*a230*/  @!P0 NANOSLEEP.SYNCS 0x989680 ;  /* 0x009896800000895d */ /* 0x008fea0003900000 */
[----:B------:R-:W3:Y:S02]  /*a240*/  @!P0 SYNCS.PHASECHK.TRANS64 P0, [R0+URZ+0xa0], R3 ;  /* 0x0000a003000085a7 */ /* 0x000ee400080010ff */
[----:B---3--:R-:W-:Y:S05]  /*a250*/  @!P0 BRA `(.L_x_151) ;  /* 0xfffffffc00f08947 */ /* 0x008fea000383ffff */
[----:B------:R-:W-:Y:S05]  /*a260*/  BRA `(.L_x_34) ;  /* 0xffffff7c00447947 */ /* 0x000fea000383ffff */
.L_x_40:
[----:B-1----:R1:W3:Y:S02]  /*a270*/  SYNCS.PHASECHK.TRANS64.TRYWAIT P0, [R3+URZ+0x190], R0 ;  /* 0x00019000030075a7 */ /* 0x0022e400080011ff */
[----:B---3--:R-:W-:Y:S05]  /*a280*/  @!P0 NANOSLEEP.SYNCS 0x989680 ;  /* 0x009896800000895d */ /* 0x008fea0003900000 */
[----:B------:R-:W3:Y:S02]  /*a290*/  @!P0 SYNCS.PHASECHK.TRANS64 P0, [R3+URZ+0x190], R0 ;  /* 0x00019000030085a7 */ /* 0x000ee400080010ff */
[----:B---3--:R-:W-:Y:S05]  /*a2a0*/  @!P0 BRA `(.L_x_40) ;  /* 0xfffffffc00f08947 */ /* 0x008fea000383ffff */
[----:B------:R-:W-:Y:S05]  /*a2b0*/  BRA `(.L_x_152) ;  /* 0xffffff7c00e47947 */ /* 0x000fea000383ffff */
.L_x_44:
[----:B-1----:R-:W-:-:S07]  /*a2c0*/  MOV R0, UR4 ;  /* 0x0000000400007c02 */ /* 0x002fce0008000f00 */
.L_x_153:
[----:B-1----:R1:W3:Y:S02]  /*a2d0*/  SYNCS.PHASECHK.TRANS64.TRYWAIT P0, [R0+URZ], R3 ;  /* 0x00000003000075a7 */ /* 0x0022e400080011ff */
[----:B---3--:R-:W-:Y:S05]  /*a2e0*/  @!P0 NANOSLEEP.SYNCS 0x989680 ;  /* 0x009896800000895d */ /* 0x008fea0003900000 */
[----:B------:R-:W3:Y:S02]  /*a2f0*/  @!P0 SYNCS.PHASECHK.TRANS64 P0, [R0+URZ], R3 ;  /* 0x00000003000085a7 */ /* 0x000ee400080010ff */
[----:B---3--:R-:W-:Y:S05]  /*a300*/  @!P0 BRA `(.L_x_153) ;  /* 0xfffffffc00f08947 */ /* 0x008fea000383ffff */
[----:B------:R-:W-:Y:S05]  /*a310*/  BRA `(.L_x_154) ;  /* 0xffffff84008c7947 */ /* 0x000fea000383ffff */
.L_x_45:
[----:B------:R-:W-:-:S07]  /*a320*/  MOV R0, UR5 ;  /* 0x0000000500007c02 */ /* 0x000fce0008000f00 */
.L_x_155:
[----:B-1----:R1:W3:Y:S02]  /*a330*/  SYNCS.PHASECHK.TRANS64.TRYWAIT P0, [R0+URZ], R3 ;  /* 0x00000003000075a7 */ /* 0x0022e400080011ff */
[----:B---3--:R-:W-:Y:S05]  /*a340*/  @!P0 NANOSLEEP.SYNCS 0x989680 ;  /* 0x009896800000895d */ /* 0x008fea0003900000 */
[----:B------:R-:W3:Y:S02]  /*a350*/  @!P0 SYNCS.PHASECHK.TRANS64 P0, [R0+URZ], R3 ;  /* 0x00000003000085a7 */ /* 0x000ee400080010ff */
[----:B---3--:R-:W-:Y:S05]  /*a360*/  @!P0 BRA `(.L_x_155) ;  /* 0xfffffffc00f08947 */ /* 0x008fea000383ffff */
[----:B------:R-:W-:Y:S05]  /*a370*/  BRA `(.L_x_156) ;  /* 0xffffff8400987947 */ /* 0x000fea000383ffff */
.L_x_46:
[----:B------:R-:W-:-:S07]  /*a380*/  MOV R0, UR5 ;  /* 0x0000000500007c02 */ /* 0x000fce0008000f00 */
.L_x_157:
[----:B-1----:R1:W3:Y:S02]  /*a390*/  SYNCS.PHASECHK.TRANS64.TRYWAIT P0, [R0+URZ], R3 ;  /* 0x00000003000075a7 */ /* 0x0022e400080011ff */
[----:B---3--:R-:W-:Y:S05]  /*a3a0*/  @!P0 NANOSLEEP.SYNCS 0x989680 ;  /* 0x009896800000895d */ /* 0x008fea0003900000 */
[----:B------:R-:W3:Y:S02]  /*a3b0*/  @!P0 SYNCS.PHASECHK.TRANS64 P0, [R0+URZ], R3 ;  /* 0x00000003000085a7 */ /* 0x000ee400080010ff */
[----:B---3--:R-:W-:Y:S05]  /*a3c0*/  @!P0 BRA `(.L_x_157) ;  /* 0xfffffffc00f08947 */ /* 0x008fea000383ffff */
[----:B------:R-:W-:Y:S05]  /*a3d0*/  BRA `(.L_x_158) ;  /* 0xffffff8400a47947 */ /* 0x000fea000383ffff */
.L_x_47:
[----:B------:R-:W-:-:S07]  /*a3e0*/  MOV R0, UR5 ;  /* 0x0000000500007c02 */ /* 0x000fce0008000f00 */
.L_x_159:
[----:B-1----:R1:W3:Y:S02]  /*a3f0*/  SYNCS.PHASECHK.TRANS64.TRYWAIT P0, [R0+URZ], R3 ;  /* 0x00000003000075a7 */ /* 0x0022e400080011ff */
[----:B---3--:R-:W-:Y:S05]  /*a400*/  @!P0 NANOSLEEP.SYNCS 0x989680 ;  /* 0x009896800000895d */ /* 0x008fea0003900000 */
[----:B------:R-:W3:Y:S02]  /*a410*/  @!P0 SYNCS.PHASECHK.TRANS64 P0, [R0+URZ], R3 ;  /* 0x00000003000085a7 */ /* 0x000ee400080010ff */
[----:B---3--:R-:W-:Y:S05]  /*a420*/  @!P0 BRA `(.L_x_159) ;  /* 0xfffffffc00f08947 */ /* 0x008fea000383ffff */
[----:B------:R-:W-:Y:S05]  /*a430*/  BRA `(.L_x_160) ;  /* 0xffffff8400b07947 */ /* 0x000fea000383ffff */
.L_x_48:
[----:B------:R-:W-:-:S07]  /*a440*/  MOV R0, UR5 ;  /* 0x0000000500007c02 */ /* 0x000fce0008000f00 */
.L_x_161:
[----:B-1----:R1:W3:Y:S02]  /*a450*/  SYNCS.PHASECHK.TRANS64.TRYWAIT P0, [R0+URZ], R3 ;  /* 0x00000003000075a7 */ /* 0x0022e400080011ff */
[----:B---3--:R-:W-:Y:S05]  /*a460*/  @!P0 NANOSLEEP.SYNCS 0x989680 ;  /* 0x009896800000895d */ /* 0x008fea0003900000 */
[----:B------:R-:W3:Y:S02]  /*a470*/  @!P0 SYNCS.PHASECHK.TRANS64 P0, [R0+URZ], R3 ;  /* 0x00000003000085a7 */ /* 0x000ee400080010ff */
[----:B---3--:R-:W-:Y:S05]  /*a480*/  @!P0 BRA `(.L_x_161) ;  /* 0xfffffffc00f08947 */ /* 0x008fea000383ffff */
[----:B------:R-:W-:Y:S05]  /*a490*/  BRA `(.L_x_162) ;  /* 0xffffff8400bc7947 */ /* 0x000fea000383ffff */
.L_x_49:
[----:B------:R-:W-:-:S07]  /*a4a0*/  MOV R0, UR5 ;  /* 0x0000000500007c02 */ /* 0x000fce0008000f00 */
.L_x_163:
[----:B-1----:R1:W3:Y:S02]  /*a4b0*/  SYNCS.PHASECHK.TRANS64.TRYWAIT P0, [R0+URZ], R3 ;  /* 0x00000003000075a7 */ /* 0x0022e400080011ff */
[----:B---3--:R-:W-:Y:S05]  /*a4c0*/  @!P0 NANOSLEEP.SYNCS 0x989680 ;  /* 0x009896800000895d */ /* 0x008fea0003900000 */
[----:B------:R-:W3:Y:S02]  /*a4d0*/  @!P0 SYNCS.PHASECHK.TRANS64 P0, [R0+URZ], R3 ;  /* 0x00000003000085a7 */ /* 0x000ee400080010ff */
[----:B---3--:R-:W-:Y:S05]  /*a4e0*/  @!P0 BRA `(.L_x_163) ;  /* 0xfffffffc00f08947 */ /* 0x008fea000383ffff */
[----:B------:R-:W-:Y:S05]  /*a4f0*/  BRA `(.L_x_164) ;  /* 0xffffff8400c87947 */ /* 0x000fea000383ffff */
.L_x_50:
[----:B------:R-:W-:-:S07]  /*a500*/  MOV R0, UR5 ;  /* 0x0000000500007c02 */ /* 0x000fce0008000f00 */
.L_x_165:
[----:B-1----:R1:W3:Y:S02]  /*a510*/  SYNCS.PHASECHK.TRANS64.TRYWAIT P0, [R0+URZ], R3 ;  /* 0x00000003000075a7 */ /* 0x0022e400080011ff */
[----:B---3--:R-:W-:Y:S05]  /*a520*/  @!P0 NANOSLEEP.SYNCS 0x989680 ;  /* 0x009896800000895d */ /* 0x008fea0003900000 */
[----:B------:R-:W3:Y:S02]  /*a530*/  @!P0 SYNCS.PHASECHK.TRANS64 P0, [R0+URZ], R3 ;  /* 0x00000003000085a7 */ /* 0x000ee400080010ff */
[----:B---3--:R-:W-:Y:S05]  /*a540*/  @!P0 BRA `(.L_x_165) ;  /* 0xfffffffc00f08947 */ /* 0x008fea000383ffff */
[----:B------:R-:W-:Y:S05]  /*a550*/  BRA `(.L_x_166) ;  /* 0xffffff8400d47947 */ /* 0x000fea000383ffff */
.L_x_51:
[----:B------:R-:W-:-:S07]  /*a560*/  MOV R0, UR5 ;  /* 0x0000000500007c02 */ /* 0x000fce0008000f00 */
.L_x_167:
[----:B-1----:R1:W3:Y:S02]  /*a570*/  SYNCS.PHASECHK.TRANS64.TRYWAIT P0, [R0+URZ], R3 ;  /* 0x00000003000075a7 */ /* 0x0022e400080011ff */
[----:B---3--:R-:W-:Y:S05]  /*a580*/  @!P0 NANOSLEEP.SYNCS 0x989680 ;  /* 0x009896800000895d */ /* 0x008fea0003900000 */
[----:B------:R-:W3:Y:S02]  /*a590*/  @!P0 SYNCS.PHASECHK.TRANS64 P0, [R0+URZ], R3 ;  /* 0x00000003000085a7 */ /* 0x000ee400080010ff */
[----:B---3--:R-:W-:Y:S05]  /*a5a0*/  @!P0 BRA `(.L_x_167) ;  /* 0xfffffffc00f08947 */ /* 0x008fea000383ffff */
[----:B------:R-:W-:Y:S05]  /*a5b0*/  BRA `(.L_x_168) ;  /* 0xffffff8400e07947 */ /* 0x000fea000383ffff */
.L_x_52:
[----:B------:R-:W-:-:S07]  /*a5c0*/  MOV R0, UR5 ;  /* 0x0000000500007c02 */ /* 0x000fce0008000f00 */
.L_x_169:
[----:B-1----:R1:W3:Y:S02]  /*a5d0*/  SYNCS.PHASECHK.TRANS64.TRYWAIT P0, [R0+URZ], R3 ;  /* 0x00000003000075a7 */ /* 0x0022e400080011ff */
[----:B---3--:R-:W-:Y:S05]  /*a5e0*/  @!P0 NANOSLEEP.SYNCS 0x989680 ;  /* 0x009896800000895d */ /* 0x008fea0003900000 */
[----:B------:R-:W3:Y:S02]  /*a5f0*/  @!P0 SYNCS.PHASECHK.TRANS64 P0, [R0+URZ], R3 ;  /* 0x00000003000085a7 */ /* 0x000ee400080010ff */
[----:B---3--:R-:W-:Y:S05]  /*a600*/  @!P0 BRA `(.L_x_169) ;  /* 0xfffffffc00f08947 */ /* 0x008fea000383ffff */
[----:B------:R-:W-:Y:S05]  /*a610*/  BRA `(.L_x_170) ;  /* 0xffffff8400ec7947 */ /* 0x000fea000383ffff */
.L_x_53:
[----:B------:R-:W-:-:S07]  /*a620*/  MOV R0, UR5 ;  /* 0x0000000500007c02 */ /* 0x000fce0008000f00 */
.L_x_171:
[----:B-1----:R1:W3:Y:S02]  /*a630*/  SYNCS.PHASECHK.TRANS64.TRYWAIT P0, [R0+URZ], R3 ;  /* 0x00000003000075a7 */ /* 0x0022e400080011ff */
[----:B---3--:R-:W-:Y:S05]  /*a640*/  @!P0 NANOSLEEP.SYNCS 0x989680 ;  /* 0x009896800000895d */ /* 0x008fea0003900000 */
[----:B------:R-:W3:Y:S02]  /*a650*/  @!P0 SYNCS.PHASECHK.TRANS64 P0, [R0+URZ], R3 ;  /* 0x00000003000085a7 */ /* 0x000ee400080010ff */
[----:B---3--:R-:W-:Y:S05]  /*a660*/  @!P0 BRA `(.L_x_171) ;  /* 0xfffffffc00f08947 */ /* 0x008fea000383ffff */
[----:B------:R-:W-:Y:S05]  /*a670*/  BRA `(.L_x_172) ;  /* 0xffffff8400f87947 */ /* 0x000fea000383ffff */
.L_x_54:
[----:B------:R-:W-:-:S07]  /*a680*/  MOV R0, UR5 ;  /* 0x0000000500007c02 */ /* 0x000fce0008000f00 */
.L_x_173:
[----:B-1----:R1:W3:Y:S02]  /*a690*/  SYNCS.PHASECHK.TRANS64.TRYWAIT P0, [R0+URZ], R3 ;  /* 0x00000003000075a7 */ /* 0x0022e400080011ff */
[----:B---3--:R-:W-:Y:S05]  /*a6a0*/  @!P0 NANOSLEEP.SYNCS 0x989680 ;  /* 0x009896800000895d */ /* 0x008fea0003900000 */
[----:B------:R-:W3:Y:S02]  /*a6b0*/  @!P0 SYNCS.PHASECHK.TRANS64 P0, [R0+URZ], R3 ;  /* 0x00000003000085a7 */ /* 0x000ee400080010ff */
[----:B---3--:R-:W-:Y:S05]  /*a6c0*/  @!P0 BRA `(.L_x_173) ;  /* 0xfffffffc00f08947 */ /* 0x008fea000383ffff */
[----:B------:R-:W-:Y:S05]  /*a6d0*/  BRA `(.L_x_174) ;  /* 0xffffff8800047947 */ /* 0x000fea000383ffff */
.L_x_55:
[----:B------:R-:W-:-:S07]  /*a6e0*/  MOV R0, UR5 ;  /* 0x0000000500007c02 */ /* 0x000fce0008000f00 */
.L_x_175:
[----:B-1----:R1:W3:Y:S02]  /*a6f0*/  SYNCS.PHASECHK.TRANS64.TRYWAIT P0, [R0+URZ], R3 ;  /* 0x00000003000075a7 */ /* 0x0022e400080011ff */
[----:B---3--:R-:W-:Y:S05]  /*a700*/  @!P0 NANOSLEEP.SYNCS 0x989680 ;  /* 0x009896800000895d */ /* 0x008fea0003900000 */
[----:B------:R-:W3:Y:S02]  /*a710*/  @!P0 SYNCS.PHASECHK.TRANS64 P0, [R0+URZ], R3 ;  /* 0x00000003000085a7 */ /* 0x000ee400080010ff */
[----:B---3--:R-:W-:Y:S05]  /*a720*/  @!P0 BRA `(.L_x_175) ;  /* 0xfffffffc00f08947 */ /* 0x008fea000383ffff */
[----:B------:R-:W-:Y:S05]  /*a730*/  BRA `(.L_x_176) ;  /* 0xffffff8800107947 */ /* 0x000fea000383ffff */
.L_x_56:
[----:B------:R-:W-:-:S07]  /*a740*/  MOV R0, UR5 ;  /* 0x0000000500007c02 */ /* 0x000fce0008000f00 */
.L_x_177:
[----:B-1----:R1:W3:Y:S02]  /*a750*/  SYNCS.PHASECHK.TRANS64.TRYWAIT P0, [R0+URZ], R3 ;  /* 0x00000003000075a7 */ /* 0x0022e400080011ff */
[----:B---3--:R-:W-:Y:S05]  /*a760*/  @!P0 NANOSLEEP.SYNCS 0x989680 ;  /* 0x009896800000895d */ /* 0x008fea0003900000 */
[----:B------:R-:W3:Y:S02]  /*a770*/  @!P0 SYNCS.PHASECHK.TRANS64 P0, [R0+URZ], R3 ;  /* 0x00000003000085a7 */ /* 0x000ee400080010ff */
[----:B---3--:R-:W-:Y:S05]  /*a780*/  @!P0 BRA `(.L_x_177) ;  /* 0xfffffffc00f08947 */ /* 0x008fea000383ffff */
[----:B------:R-:W-:Y:S05]  /*a790*/  BRA `(.L_x_178) ;  /* 0xffffff88001c7947 */ /* 0x000fea000383ffff */
.L_x_57:
[----:B------:R-:W-:-:S07]  /*a7a0*/  MOV R0, UR5 ;  /* 0x0000000500007c02 */ /* 0x000fce0008000f00 */
.L_x_179:
[----:B-1----:R1:W3:Y:S02]  /*a7b0*/  SYNCS.PHASECHK.TRANS64.TRYWAIT P0, [R0+URZ], R3 ;  /* 0x00000003000075a7 */ /* 0x0022e400080011ff */
[----:B---3--:R-:W-:Y:S05]  /*a7c0*/  @!P0 NANOSLEEP.SYNCS 0x989680 ;  /* 0x009896800000895d */ /* 0x008fea0003900000 */
[----:B------:R-:W3:Y:S02]  /*a7d0*/  @!P0 SYNCS.PHASECHK.TRANS64 P0, [R0+URZ], R3 ;  /* 0x00000003000085a7 */ /* 0x000ee400080010ff */
[----:B---3--:R-:W-:Y:S05]  /*a7e0*/  @!P0 BRA `(.L_x_179) ;  /* 0xfffffffc00f08947 */ /* 0x008fea000383ffff */
[----:B------:R-:W-:Y:S05]  /*a7f0*/  BRA `(.L_x_180) ;  /* 0xffffff8800287947 */ /* 0x000fea000383ffff */
.L_x_58:
[----:B------:R-:W-:-:S07]  /*a800*/  MOV R0, UR5 ;  /* 0x0000000500007c02 */ /* 0x000fce0008000f00 */
.L_x_181:
[----:B-1----:R1:W3:Y:S02]  /*a810*/  SYNCS.PHASECHK.TRANS64.TRYWAIT P0, [R0+URZ], R3 ;  /* 0x00000003000075a7 */ /* 0x0022e400080011ff */
[----:B---3--:R-:W-:Y:S05]  /*a820*/  @!P0 NANOSLEEP.SYNCS 0x989680 ;  /* 0x009896800000895d */ /* 0x008fea0003900000 */
[----:B------:R-:W3:Y:S02]  /*a830*/  @!P0 SYNCS.PHASECHK.TRANS64 P0, [R0+URZ], R3 ;  /* 0x00000003000085a7 */ /* 0x000ee400080010ff */
[----:B---3--:R-:W-:Y:S05]  /*a840*/  @!P0 BRA `(.L_x_181) ;  /* 0xfffffffc00f08947 */ /* 0x008fea000383ffff */
[----:B------:R-:W-:Y:S05]  /*a850*/  BRA `(.L_x_182) ;  /* 0xffffff8800347947 */ /* 0x000fea000383ffff */
.L_x_59:
[----:B------:R-:W-:-:S07]  /*a860*/  MOV R0, UR5 ;  /* 0x0000000500007c02 */ /* 0x000fce0008000f00 */
.L_x_183:
[----:B-1----:R1:W3:Y:S02]  /*a870*/  SYNCS.PHASECHK.TRANS64.TRYWAIT P0, [R0+URZ], R3 ;  /* 0x00000003000075a7 */ /* 0x0022e400080011ff */
[----:B---3--:R-:W-:Y:S05]  /*a880*/  @!P0 NANOSLEEP.SYNCS 0x989680 ;  /* 0x009896800000895d */ /* 0x008fea0003900000 */
[----:B------:R-:W3:Y:S02]  /*a890*/  @!P0 SYNCS.PHASECHK.TRANS64 P0, [R0+URZ], R3 ;  /* 0x00000003000085a7 */ /* 0x000ee400080010ff */
[----:B---3--:R-:W-:Y:S05]  /*a8a0*/  @!P0 BRA `(.L_x_183) ;  /* 0xfffffffc00f08947 */ /* 0x008fea000383ffff */
[----:B------:R-:W-:Y:S05]  /*a8b0*/  BRA `(.L_x_184) ;  /* 0xffffff8800407947 */ /* 0x000fea000383ffff */
.L_x_60:
[----:B------:R-:W-:-:S07]  /*a8c0*/  MOV R0, UR5 ;  /* 0x0000000500007c02 */ /* 0x000fce0008000f00 */
.L_x_185:
[----:B-1----:R1:W3:Y:S02]  /*a8d0*/  SYNCS.PHASECHK.TRANS64.TRYWAIT P0, [R0+URZ], R3 ;  /* 0x00000003000075a7 */ /* 0x0022e400080011ff */
[----:B---3--:R-:W-:Y:S05]  /*a8e0*/  @!P0 NANOSLEEP.SYNCS 0x989680 ;  /* 0x009896800000895d */ /* 0x008fea0003900000 */
[----:B------:R-:W3:Y:S02]  /*a8f0*/  @!P0 SYNCS.PHASECHK.TRANS64 P0, [R0+URZ], R3 ;  /* 0x00000003000085a7 */ /* 0x000ee400080010ff */
[----:B---3--:R-:W-:Y:S05]  /*a900*/  @!P0 BRA `(.L_x_185) ;  /* 0xfffffffc00f08947 */ /* 0x008fea000383ffff */
[----:B------:R-:W-:Y:S05]  /*a910*/  BRA `(.L_x_186) ;  /* 0xffffff88004c7947 */ /* 0x000fea000383ffff */
.L_x_61:
[----:B------:R-:W-:-:S07]  /*a920*/  MOV R0, UR5 ;  /* 0x0000000500007c02 */ /* 0x000fce0008000f00 */
.L_x_187:
[----:B-1----:R1:W3:Y:S02]  /*a930*/  SYNCS.PHASECHK.TRANS64.TRYWAIT P0, [R0+URZ], R3 ;  /* 0x00000003000075a7 */ /* 0x0022e400080011ff */
[----:B---3--:R-:W-:Y:S05]  /*a940*/  @!P0 NANOSLEEP.SYNCS 0x989680 ;  /* 0x009896800000895d */ /* 0x008fea0003900000 */
[----:B------:R-:W3:Y:S02]  /*a950*/  @!P0 SYNCS.PHASECHK.TRANS64 P0, [R0+URZ], R3 ;  /* 0x00000003000085a7 */ /* 0x000ee400080010ff */
[----:B---3--:R-:W-:Y:S05]  /*a960*/  @!P0 BRA `(.L_x_187) ;  /* 0xfffffffc00f08947 */ /* 0x008fea000383ffff */
[----:B------:R-:W-:Y:S05]  /*a970*/  BRA `(.L_x_188) ;  /* 0xffffff8800587947 */ /* 0x000fea000383ffff */
.L_x_62:
[----:B------:R-:W-:-:S07]  /*a980*/  MOV R0, UR5 ;  /* 0x0000000500007c02 */ /* 0x000fce0008000f00 */
.L_x_189:
[----:B-1----:R1:W3:Y:S02]  /*a990*/  SYNCS.PHASECHK.TRANS64.TRYWAIT P0, [R0+URZ], R3 ;  /* 0x00000003000075a7 */ /* 0x0022e400080011ff */
[----:B---3--:R-:W-:Y:S05]  /*a9a0*/  @!P0 NANOSLEEP.SYNCS 0x989680 ;  /* 0x009896800000895d */ /* 0x008fea0003900000 */
[----:B------:R-:W3:Y:S02]  /*a9b0*/  @!P0 SYNCS.PHASECHK.TRANS64 P0, [R0+URZ], R3 ;  /* 0x00000003000085a7 */ /* 0x000ee400080010ff */
[----:B---3--:R-:W-:Y:S05]  /*a9c0*/  @!P0 BRA `(.L_x_189) ;  /* 0xfffffffc00f08947 */ /* 0x008fea000383ffff */
[----:B------:R-:W-:Y:S05]  /*a9d0*/  BRA `(.L_x_190) ;  /* 0xffffff8800647947 */ /* 0x000fea000383ffff */
.L_x_65:
[----:B--2---:R2:W3:Y:S02]  /*a9e0*/  SYNCS.PHASECHK.TRANS64.TRYWAIT P0, [R2+URZ+0x1f0], R5 ;  /* 0x0001f005020075a7 */ /* 0x0044e400080011ff */
[----:B---3--:R-:W-:Y:S05]  /*a9f0*/  @!P0 NANOSLEEP.SYNCS 0x989680 ;  /* 0x009896800000895d */ /* 0x008fea0003900000 */
[----:B------:R-:W3:Y:S02]  /*aa00*/  @!P0 SYNCS.PHASECHK.TRANS64 P0, [R2+URZ+0x1f0], R5 ;  /* 0x0001f005020085a7 */ /* 0x000ee400080010ff */
[----:B---3--:R-:W-:Y:S05]  /*aa10*/  @!P0 BRA `(.L_x_65) ;  /* 0xfffffffc00f08947 */ /* 0x008fea000383ffff */
[----:B------:R-:W-:Y:S05]  /*aa20*/  BRA `(.L_x_191) ;  /* 0xffffff8800c87947 */ /* 0x000fea000383ffff */
.L_x_66:
[----:B------:R-:W-:-:S07]  /*aa30*/  MOV R2, UR4 ;  /* 0x0000000400027c02 */ /* 0x000fce0008000f00 */
.L_x_192:
[----:B--2---:R2:W3:Y:S02]  /*aa40*/  SYNCS.PHASECHK.TRANS64.TRYWAIT P0, [R2+URZ+0x1a0], R5 ;  /* 0x0001a005020075a7 */ /* 0x0044e400080011ff */
[----:B---3--:R-:W-:Y:S05]  /*aa50*/  @!P0 NANOSLEEP.SYNCS 0x989680 ;  /* 0x009896800000895d */ /* 0x008fea0003900000 */
[----:B------:R-:W3:Y:S02]  /*aa60*/  @!P0 SYNCS.PHASECHK.TRANS64 P0, [R2+URZ+0x1a0], R5 ;  /* 0x0001a005020085a7 */ /* 0x000ee400080010ff */
[----:B---3--:R-:W-:Y:S05]  /*aa70*/  @!P0 BRA `(.L_x_192) ;  /* 0xfffffffc00f08947 */ /* 0x008fea000383ffff */
[----:B------:R-:W-:Y:S05]  /*aa80*/  BRA `(.L_x_193) ;  /* 0xffffff8800d87947 */ /* 0x000fea000383ffff */
.L_x_67:
[----:B--2---:R2:W3:Y:S02]  /*aa90*/  SYNCS.PHASECHK.TRANS64.TRYWAIT P1, [R2+URZ+0x190], R5 ;  /* 0x00019005020075a7 */ /* 0x0044e400080211ff */
[----:B---3--:R-:W-:Y:S05]  /*aaa0*/  @!P1 NANOSLEEP.SYNCS 0x989680 ;  /* 0x009896800000995d */ /* 0x008fea0003900000 */
[----:B------:R-:W3:Y:S02]  /*aab0*/  @!P1 SYNCS.PHASECHK.TRANS64 P1, [R2+URZ+0x190], R5 ;  /* 0x00019005020095a7 */ /* 0x000ee400080210ff */
[----:B---3--:R-:W-:Y:S05]  /*aac0*/  @!P1 BRA `(.L_x_67) ;  /* 0xfffffffc00f09947 */ /* 0x008fea000383ffff */
[----:B------:R-:W-:Y:S05]  /*aad0*/  BRA `(.L_x_194) ;  /* 0xffffff8c00087947 */ /* 0x000fea000383ffff */
.L_x_70:
[----:B------:R-:W-:-:S07]  /*aae0*/  MOV R0, UR4 ;  /* 0x0000000400007c02 */ /* 0x000fce0008000f00 */
.L_x_195:
[----:B--2---:R2:W3:Y:S02]  /*aaf0*/  SYNCS.PHASECHK.TRANS64.TRYWAIT P0, [R0+URZ+0x1a0], R3 ;  /* 0x0001a003000075a7 */ /* 0x0044e400080011ff */
[----:B---3--:R-:W-:Y:S05]  /*ab00*/  @!P0 NANOSLEEP.SYNCS 0x989680 ;  /* 0x009896800000895d */ /* 0x008fea0003900000 */
[----:B------:R-:W3:Y:S02]  /*ab10*/  @!P0 SYNCS.PHASECHK.TRANS64 P0, [R0+URZ+0x1a0], R3 ;  /* 0x0001a003000085a7 */ /* 0x000ee400080010ff */
[----:B---3--:R-:W-:Y:S05]  /*ab20*/  @!P0 BRA `(.L_x_195) ;  /* 0xfffffffc00f08947 */ /* 0x008fea000383ffff */
[----:B------:R-:W-:Y:S05]  /*ab30*/  BRA `(.L_x_69) ;  /* 0xffffff8c005c7947 */ /* 0x000fea000383ffff */
.L_x_77:
[----:B-1----:R1:W2:Y:S02]  /*ab40*/  SYNCS.PHASECHK.TRANS64.TRYWAIT P1, [R0+URZ+0x190], R5 ;  /* 0x00019005000075a7 */ /* 0x0022a400080211ff */
[----:B--2---:R-:W-:Y:S05]  /*ab50*/  @!P1 NANOSLEEP.SYNCS 0x989680 ;  /* 0x009896800000995d */ /* 0x004fea0003900000 */
[----:B------:R-:W2:Y:S02]  /*ab60*/  @!P1 SYNCS.PHASECHK.TRANS64 P1, [R0+URZ+0x190], R5 ;  /* 0x00019005000095a7 */ /* 0x000ea400080210ff */
[----:B--2---:R-:W-:Y:S05]  /*ab70*/  @!P1 BRA `(.L_x_77) ;  /* 0xfffffffc00f09947 */ /* 0x004fea000383ffff */
[----:B------:R-:W-:Y:S05]  /*ab80*/  BRA `(.L_x_196) ;  /* 0xffffff9000bc7947 */ /* 0x000fea000383ffff */
.L_x_78:
[----:B------:R-:W-:-:S07]  /*ab90*/  MOV R3, UR19 ;  /* 0x0000001300037c02 */ /* 0x000fce0008000f00 */
.L_x_197:
[----:B-1----:R1:W2:Y:S02]  /*aba0*/  SYNCS.PHASECHK.TRANS64.TRYWAIT P0, [R3+URZ+0x1d0], R0 ;  /* 0x0001d000030075a7 */ /* 0x0022a400080011ff */
[----:B--2---:R-:W-:Y:S05]  /*abb0*/  @!P0 NANOSLEEP.SYNCS 0x989680 ;  /* 0x009896800000895d */ /* 0x004fea0003900000 */
[----:B------:R-:W2:Y:S02]  /*abc0*/  @!P0 SYNCS.PHASECHK.TRANS64 P0, [R3+URZ+0x1d0], R0 ;  /* 0x0001d000030085a7 */ /* 0x000ea400080010ff */
[----:B--2---:R-:W-:Y:S05]  /*abd0*/  @!P0 BRA `(.L_x_197) ;  /* 0xfffffffc00f08947 */ /* 0x004fea000383ffff */
[----:B------:R-:W-:Y:S05]  /*abe0*/  BRA `(.L_x_198) ;  /* 0xffffff9000f07947 */ /* 0x000fea000383ffff */
.L_x_81:
[----:B------:R-:W-:Y:S07]  /*abf0*/  MOV R0, UR6 ;  /* 0x0000000600007c02 */ /* 0x000fee0008000f00 */
.L_x_199:
[----:B-1----:R1:W2:Y:S02]  /*ac00*/  SYNCS.PHASECHK.TRANS64.TRYWAIT P0, [R0+URZ], R3 ;  /* 0x00000003000075a7 */ /* 0x0022a400080011ff */
[----:B--2---:R-:W-:Y:S05]  /*ac10*/  @!P0 NANOSLEEP.SYNCS 0x989680 ;  /* 0x009896800000895d */ /* 0x004fea0003900000 */
[----:B------:R-:W2:Y:S02]  /*ac20*/  @!P0 SYNCS.PHASECHK.TRANS64 P0, [R0+URZ], R3 ;  /* 0x00000003000085a7 */ /* 0x000ea400080010ff */
[----:B--2---:R-:W-:Y:S05]  /*ac30*/  @!P0 BRA `(.L_x_199) ;  /* 0xfffffffc00f08947 */ /* 0x004fea000383ffff */
[----:B------:R-:W-:Y:S05]  /*ac40*/  BRA `(.L_x_80) ;  /* 0xffffff9400287947 */ /* 0x000fea000383ffff */
.L_x_84:
[----:B------:R-:W-:-:S07]  /*ac50*/  MOV R0, UR4 ;  /* 0x0000000400007c02 */ /* 0x000fce0008000f00 */
.L_x_200:
[----:B--2---:R2:W4:Y:S02]  /*ac60*/  SYNCS.PHASECHK.TRANS64.TRYWAIT P0, [R0+URZ], R3 ;  /* 0x00000003000075a7 */ /* 0x00452400080011ff */
[----:B----4-:R-:W-:Y:S05]  /*ac70*/  @!P0 NANOSLEEP.SYNCS 0x989680 ;  /* 0x009896800000895d */ /* 0x010fea0003900000 */
[----:B------:R-:W4:Y:S02]  /*ac80*/  @!P0 SYNCS.PHASECHK.TRANS64 P0, [R0+URZ], R3 ;  /* 0x00000003000085a7 */ /* 0x000f2400080010ff */
[----:B----4-:R-:W-:Y:S05]  /*ac90*/  @!P0 BRA `(.L_x_200) ;  /* 0xfffffffc00f08947 */ /* 0x010fea000383ffff */
[----:B------:R-:W-:Y:S05]  /*aca0*/  BRA `(.L_x_201) ;  /* 0xffffff9400c87947 */ /* 0x000fea000383ffff */
.L_x_85:
[----:B------:R-:W-:-:S07]  /*acb0*/  MOV R0, UR5 ;  /* 0x0000000500007c02 */ /* 0x000fce0008000f00 */
.L_x_202:
[----:B-1----:R1:W2:Y:S02]  /*acc0*/  SYNCS.PHASECHK.TRANS64.TRYWAIT P0, [R0+URZ], R3 ;  /* 0x00000003000075a7 */ /* 0x0022a400080011ff */
[----:B--2---:R-:W-:Y:S05]  /*acd0*/  @!P0 NANOSLEEP.SYNCS 0x989680 ;  /* 0x009896800000895d */ /* 0x004fea0003900000 */
[----:B------:R-:W2:Y:S02]  /*ace0*/  @!P0 SYNCS.PHASECHK.TRANS64 P0, [R0+URZ], R3 ;  /* 0x00000003000085a7 */ /* 0x000ea400080010ff */
[----:B--2---:R-:W-:Y:S05]  /*acf0*/  @!P0 BRA `(.L_x_202) ;  /* 0xfffffffc00f08947 */ /* 0x004fea000383ffff */
[----:B------:R-:W-:Y:S05]  /*ad00*/  BRA `(.L_x_203) ;  /* 0xffffff9400d47947 */ /* 0x000fea000383ffff */
.L_x_86:
[----:B------:R-:W-:-:S07]  /*ad10*/  MOV R0, UR5 ;  /* 0x0000000500007c02 */ /* 0x000fce0008000f00 */
.L_x_204:
[----:B-1----:R1:W2:Y:S02]  /*ad20*/  SYNCS.PHASECHK.TRANS64.TRYWAIT P0, [R0+URZ], R3 ;  /* 0x00000003000075a7 */ /* 0x0022a400080011ff */
[----:B--2---:R-:W-:Y:S05]  /*ad30*/  @!P0 NANOSLEEP.SYNCS 0x989680 ;  /* 0x009896800000895d */ /* 0x004fea0003900000 */
[----:B------:R-:W2:Y:S02]  /*ad40*/  @!P0 SYNCS.PHASECHK.TRANS64 P0, [R0+URZ], R3 ;  /* 0x00000003000085a7 */ /* 0x000ea400080010ff */
[----:B--2---:R-:W-:Y:S05]  /*ad50*/  @!P0 BRA `(.L_x_204) ;  /* 0xfffffffc00f08947 */ /* 0x004fea000383ffff */
[----:B------:R-:W-:Y:S05]  /*ad60*/  BRA `(.L_x_205) ;  /* 0xffffff9400e07947 */ /* 0x000fea000383ffff */
.L_x_87:
[----:B------:R-:W-:-:S07]  /*ad70*/  MOV R0, UR4 ;  /* 0x0000000400007c02 */ /* 0x000fce0008000f00 */
.L_x_206:
[----:B-1----:R1:W2:Y:S02]  /*ad80*/  SYNCS.PHASECHK.TRANS64.TRYWAIT P0, [R0+URZ], R3 ;  /* 0x00000003000075a7 */ /* 0x0022a400080011ff */
[----:B--2---:R-:W-:Y:S05]  /*ad90*/  @!P0 NANOSLEEP.SYNCS 0x989680 ;  /* 0x009896800000895d */ /* 0x004fea0003900000 */
[----:B------:R-:W2:Y:S02]  /*ada0*/  @!P0 SYNCS.PHASECHK.TRANS64 P0, [R0+URZ], R3 ;  /* 0x00000003000085a7 */ /* 0x000ea400080010ff */
[----:B--2---:R-:W-:Y:S05]  /*adb0*/  @!P0 BRA `(.L_x_206) ;  /* 0xfffffffc00f08947 */ /* 0x004fea000383ffff */
[----:B------:R-:W-:Y:S05]  /*adc0*/  BRA `(.L_x_207) ;  /* 0xffffff9400ec7947 */ /* 0x000fea000383ffff */
.L_x_92:
[----:B-1----:R1:W2:Y:S02]  /*add0*/  SYNCS.PHASECHK.TRANS64.TRYWAIT P0, [R8+URZ+0x190], R5 ;  /* 0x00019005080075a7 */ /* 0x0022a400080011ff */
[----:B--2---:R-:W-:Y:S05]  /*ade0*/  @!P0 NANOSLEEP.SYNCS 0x989680 ;  /* 0x009896800000895d */ /* 0x004fea0003900000 */
[----:B------:R-:W2:Y:S02]  /*adf0*/  @!P0 SYNCS.PHASECHK.TRANS64 P0, [R8+URZ+0x190], R5 ;  /* 0x00019005080085a7 */ /* 0x000ea400080010ff */
[----:B--2---:R-:W-:Y:S05]  /*ae00*/  @!P0 BRA `(.L_x_92) ;  /* 0xfffffffc00f08947 */ /* 0x004fea000383ffff */
[----:B------:R-:W-:Y:S05]  /*ae10*/  BRA `(.L_x_208) ;  /* 0xffffff9c00307947 */ /* 0x000fea000383ffff */
.L_x_95:
[----:B------:R-:W-:Y:S07]  /*ae20*/  MOV R0, UR21 ;  /* 0x0000001500007c02 */ /* 0x000fee0008000f00 */
.L_x_209:
[----:B-1----:R1:W2:Y:S02]  /*ae30*/  SYNCS.PHASECHK.TRANS64.TRYWAIT P1, [R0+URZ+0x188], R5 ;  /* 0x00018805000075a7 */ /* 0x0022a400080211ff */
[----:B--2---:R-:W-:Y:S05]  /*ae40*/  @!P1 NANOSLEEP.SYNCS 0x989680 ;  /* 0x009896800000995d */ /* 0x004fea0003900000 */
[----:B------:R-:W2:Y:S02]  /*ae50*/  @!P1 SYNCS.PHASECHK.TRANS64 P1, [R0+URZ+0x188], R5 ;  /* 0x00018805000095a7 */ /* 0x000ea400080210ff */
[----:B--2---:R-:W-:Y:S05]  /*ae60*/  @!P1 BRA `(.L_x_209) ;  /* 0xfffffffc00f09947 */ /* 0x004fea000383ffff */
[----:B------:R-:W-:Y:S05]  /*ae70*/  BRA `(.L_x_94) ;  /* 0xffffffa000ac7947 */ /* 0x000fea000383ffff */
.L_x_98:
[----:B-1----:R-:W-:Y:S07]  /*ae80*/  MOV R5, UR21 ;  /* 0x0000001500057c02 */ /* 0x002fee0008000f00 */
.L_x_210:
[----:B-1----:R1:W2:Y:S02]  /*ae90*/  SYNCS.PHASECHK.TRANS64.TRYWAIT P0, [R5+URZ+0x160], R4 ;  /* 0x00016004050075a7 */ /* 0x0022a400080011ff */
[----:B--2---:R-:W-:Y:S05]  /*aea0*/  @!P0 NANOSLEEP.SYNCS 0x989680 ;  /* 0x009896800000895d */ /* 0x004fea0003900000 */
[----:B------:R-:W2:Y:S02]  /*aeb0*/  @!P0 SYNCS.PHASECHK.TRANS64 P0, [R5+URZ+0x160], R4 ;  /* 0x00016004050085a7 */ /* 0x000ea400080010ff */
[----:B--2---:R-:W-:Y:S05]  /*aec0*/  @!P0 BRA `(.L_x_210) ;  /* 0xfffffffc00f08947 */ /* 0x004fea000383ffff */
[----:B------:R-:W-:Y:S05]  /*aed0*/  BRA `(.L_x_211) ;  /* 0xffffffa400047947 */ /* 0x000fea000383ffff */
.L_x_99:
[----:B------:R-:W-:Y:S07]  /*aee0*/  MOV R5, UR21 ;  /* 0x0000001500057c02 */ /* 0x000fee0008000f00 */
.L_x_212:
[----:B-1----:R1:W2:Y:S02]  /*aef0*/  SYNCS.PHASECHK.TRANS64.TRYWAIT P0, [R5+URZ+0x168], R4 ;  /* 0x00016804050075a7 */ /* 0x0022a400080011ff */
[----:B--2---:R-:W-:Y:S05]  /*af00*/  @!P0 NANOSLEEP.SYNCS 0x989680 ;  /* 0x009896800000895d */ /* 0x004fea0003900000 */
[----:B------:R-:W2:Y:S02]  /*af10*/  @!P0 SYNCS.PHASECHK.TRANS64 P0, [R5+URZ+0x168], R4 ;  /* 0x00016804050085a7 */ /* 0x000ea400080010ff */
[----:B--2---:R-:W-:Y:S05]  /*af20*/  @!P0 BRA `(.L_x_212) ;  /* 0xfffffffc00f08947 */ /* 0x004fea000383ffff */
[----:B------:R-:W-:Y:S05]  /*af30*/  BRA `(.L_x_213) ;  /* 0xffffffa4003c7947 */ /* 0x000fea000383ffff */
.L_x_100:
[----:B-1----:R-:W-:Y:S07]  /*af40*/  MOV R5, UR21 ;  /* 0x0000001500057c02 */ /* 0x002fee0008000f00 */
.L_x_214:
[----:B-1----:R1:W2:Y:S02]  /*af50*/  SYNCS.PHASECHK.TRANS64.TRYWAIT P0, [R5+URZ+0x170], R4 ;  /* 0x00017004050075a7 */ /* 0x0022a400080011ff */
[----:B--2---:R-:W-:Y:S05]  /*af60*/  @!P0 NANOSLEEP.SYNCS 0x989680 ;  /* 0x009896800000895d */ /* 0x004fea0003900000 */
[----:B------:R-:W2:Y:S02]  /*af70*/  @!P0 SYNCS.PHASECHK.TRANS64 P0, [R5+URZ+0x170], R4 ;  /* 0x00017004050085a7 */ /* 0x000ea400080010ff */
[----:B--2---:R-:W-:Y:S05]  /*af80*/  @!P0 BRA `(.L_x_214) ;  /* 0xfffffffc00f08947 */ /* 0x004fea000383ffff */
[----:B------:R-:W-:Y:S05]  /*af90*/  BRA `(.L_x_215) ;  /* 0xffffffa400807947 */ /* 0x000fea000383ffff */
.L_x_101:
[----:B-1----:R-:W-:Y:S07]  /*afa0*/  MOV R5, UR21 ;  /* 0x0000001500057c02 */ /* 0x002fee0008000f00 */
.L_x_216:
[----:B-1----:R1:W2:Y:S02]  /*afb0*/  SYNCS.PHASECHK.TRANS64.TRYWAIT P0, [R5+URZ+0x178], R4 ;  /* 0x00017804050075a7 */ /* 0x0022a400080011ff */
[----:B--2---:R-:W-:Y:S05]  /*afc0*/  @!P0 NANOSLEEP.SYNCS 0x989680 ;  /* 0x009896800000895d */ /* 0x004fea0003900000 */
[----:B------:R-:W2:Y:S02]  /*afd0*/  @!P0 SYNCS.PHASECHK.TRANS64 P0, [R5+URZ+0x178], R4 ;  /* 0x00017804050085a7 */ /* 0x000ea400080010ff */
[----:B--2---:R-:W-:Y:S05]  /*afe0*/  @!P0 BRA `(.L_x_216) ;  /* 0xfffffffc00f08947 */ /* 0x004fea000383ffff */
[----:B------:R-:W-:Y:S05]  /*aff0*/  BRA `(.L_x_217) ;  /* 0xffffffa400c87947 */ /* 0x000fea000383ffff */
.L_x_103:
[----:B------:R-:W-:-:S07]  /*b000*/  MOV R0, UR21 ;  /* 0x0000001500007c02 */ /* 0x000fce0008000f00 */
.L_x_218:
[----:B-1----:R1:W2:Y:S02]  /*b010*/  SYNCS.PHASECHK.TRANS64.TRYWAIT P0, [R0+URZ+0x160], R3 ;  /* 0x00016003000075a7 */ /* 0x0022a400080011ff */
[----:B--2---:R-:W-:Y:S05]  /*b020*/  @!P0 NANOSLEEP.SYNCS 0x989680 ;  /* 0x009896800000895d */ /* 0x004fea0003900000 */
[----:B------:R-:W2:Y:S02]  /*b030*/  @!P0 SYNCS.PHASECHK.TRANS64 P0, [R0+URZ+0x160], R3 ;  /* 0x00016003000085a7 */ /* 0x000ea400080010ff */
[----:B--2---:R-:W-:Y:S05]  /*b040*/  @!P0 BRA `(.L_x_218) ;  /* 0xfffffffc00f08947 */ /* 0x004fea000383ffff */
[----:B------:R-:W-:Y:S05]  /*b050*/  BRA `(.L_x_219) ;  /* 0xffffffa8003c7947 */ /* 0x000fea000383ffff */
.L_x_104:
[----:B-1----:R-:W-:-:S07]  /*b060*/  MOV R0, UR21 ;  /* 0x0000001500007c02 */ /* 0x002fce0008000f00 */
.L_x_220:
[----:B-1----:R1:W2:Y:S02]  /*b070*/  SYNCS.PHASECHK.TRANS64.TRYWAIT P0, [R0+URZ+0x168], R3 ;  /* 0x00016803000075a7 */ /* 0x0022a400080011ff */
[----:B--2---:R-:W-:Y:S05]  /*b080*/  @!P0 NANOSLEEP.SYNCS 0x989680 ;  /* 0x009896800000895d */ /* 0x004fea0003900000 */
[----:B------:R-:W2:Y:S02]  /*b090*/  @!P0 SYNCS.PHASECHK.TRANS64 P0, [R0+URZ+0x168], R3 ;  /* 0x00016803000085a7 */ /* 0x000ea400080010ff */
[----:B--2---:R-:W-:Y:S05]  /*b0a0*/  @!P0 BRA `(.L_x_220) ;  /* 0xfffffffc00f08947 */ /* 0x004fea000383ffff */
[----:B------:R-:W-:Y:S05]  /*b0b0*/  BRA `(.L_x_221) ;  /* 0xffffffa8002c7947 */ /* 0x000fea000383ffff */
.L_x_105:
[----:B-1----:R-:W-:-:S07]  /*b0c0*/  MOV R0, UR21 ;  /* 0x0000001500007c02 */ /* 0x002fce0008000f00 */
.L_x_222:
[----:B-1----:R1:W2:Y:S02]  /*b0d0*/  SYNCS.PHASECHK.TRANS64.TRYWAIT P0, [R0+URZ+0x170], R3 ;  /* 0x00017003000075a7 */ /* 0x0022a400080011ff */
[----:B--2---:R-:W-:Y:S05]  /*b0e0*/  @!P0 NANOSLEEP.SYNCS 0x989680 ;  /* 0x009896800000895d */ /* 0x004fea0003900000 */
[----:B------:R-:W2:Y:S02]  /*b0f0*/  @!P0 SYNCS.PHASECHK.TRANS64 P0, [R0+URZ+0x170], R3 ;  /* 0x00017003000085a7 */ /* 0x000ea400080010ff */
[----:B--2---:R-:W-:Y:S05]  /*b100*/  @!P0 BRA `(.L_x_222) ;  /* 0xfffffffc00f08947 */ /* 0x004fea000383ffff */
[----:B------:R-:W-:Y:S05]  /*b110*/  BRA `(.L_x_223) ;  /* 0xffffffa8001c7947 */ /* 0x000fea000383ffff */
.L_x_107:
[----:B-1----:R1:W2:Y:S02]  /*b120*/  SYNCS.PHASECHK.TRANS64.TRYWAIT P0, [R3+URZ+0x190], R0 ;  /* 0x00019000030075a7 */ /* 0x0022a400080011ff */
[----:B--2---:R-:W-:Y:S05]  /*b130*/  @!P0 NANOSLEEP.SYNCS 0x989680 ;  /* 0x009896800000895d */ /* 0x004fea0003900000 */
[----:B------:R-:W2:Y:S02]  /*b140*/  @!P0 SYNCS.PHASECHK.TRANS64 P0, [R3+URZ+0x190], R0 ;  /* 0x00019000030085a7 */ /* 0x000ea400080010ff */
[----:B--2---:R-:W-:Y:S05]  /*b150*/  @!P0 BRA `(.L_x_107) ;  /* 0xfffffffc00f08947 */ /* 0x004fea000383ffff */
[----:B------:R-:W-:Y:S05]  /*b160*/  BRA `(.L_x_224) ;  /* 0xffffffa800ec7947 */ /* 0x000fea000383ffff */
.L_x_118:
[----:B--2---:R2:W1:Y:S02]  /*b170*/  SYNCS.PHASECHK.TRANS64.TRYWAIT P1, [R2+URZ+0x140], R3 ;  /* 0x00014003020075a7 */ /* 0x00446400080211ff */
[----:B-1----:R-:W-:Y:S05]  /*b180*/  @!P1 NANOSLEEP.SYNCS 0x989680 ;  /* 0x009896800000995d */ /* 0x002fea0003900000 */
[----:B------:R-:W1:Y:S02]  /*b190*/  @!P1 SYNCS.PHASECHK.TRANS64 P1, [R2+URZ+0x140], R3 ;  /* 0x00014003020095a7 */ /* 0x000e6400080210ff */
[----:B-1----:R-:W-:Y:S05]  /*b1a0*/  @!P1 BRA `(.L_x_118) ;  /* 0xfffffffc00f09947 */ /* 0x002fea000383ffff */
[----:B------:R-:W-:Y:S05]  /*b1b0*/  BRA `(.L_x_117) ;  /* 0xffffffb800647947 */ /* 0x000fea000383ffff */
.L_x_120:
[----:B--2---:R2:W4:Y:S02]  /*b1c0*/  SYNCS.PHASECHK.TRANS64.TRYWAIT P0, [R71+URZ+0x1b0], R4 ;  /* 0x0001b004470075a7 */ /* 0x00452400080011ff */
[----:B----4-:R-:W-:Y:S05]  /*b1d0*/  @!P0 NANOSLEEP.SYNCS 0x989680 ;  /* 0x009896800000895d */ /* 0x010fea0003900000 */
[----:B------:R-:W4:Y:S02]  /*b1e0*/  @!P0 SYNCS.PHASECHK.TRANS64 P0, [R71+URZ+0x1b0], R4 ;  /* 0x0001b004470085a7 */ /* 0x000f2400080010ff */
[----:B----4-:R-:W-:Y:S05]  /*b1f0*/  @!P0 BRA `(.L_x_120) ;  /* 0xfffffffc00f08947 */ /* 0x010fea000383ffff */
[----:B------:R-:W-:Y:S05]  /*b200*/  BRA `(.L_x_119) ;  /* 0xffffffb800b47947 */ /* 0x000fea000383ffff */
.L_x_128:
[----:B---3--:R3:W4:Y:S02]  /*b210*/  SYNCS.PHASECHK.TRANS64.TRYWAIT P0, [R112+URZ+0x140], R3 ;  /* 0x00014003700075a7 */ /* 0x00872400080011ff */
[----:B----4-:R-:W-:Y:S05]  /*b220*/  @!P0 NANOSLEEP.SYNCS 0x989680 ;  /* 0x009896800000895d */ /* 0x010fea0003900000 */
[----:B------:R-:W4:Y:S02]  /*b230*/  @!P0 SYNCS.PHASECHK.TRANS64 P0, [R112+URZ+0x140], R3 ;  /* 0x00014003700085a7 */ /* 0x000f2400080010ff */
[----:B----4-:R-:W-:Y:S05]  /*b240*/  @!P0 BRA `(.L_x_128) ;  /* 0xfffffffc00f08947 */ /* 0x010fea000383ffff */
[----:B------:R-:W-:Y:S05]  /*b250*/  BRA `(.L_x_127) ;  /* 0xffffffc400a87947 */ /* 0x000fea000383ffff */
.L_x_136:
[----:B---3--:R3:W4:Y:S02]  /*b260*/  SYNCS.PHASECHK.TRANS64.TRYWAIT P0, [R112+URZ+0x140], R5 ;  /* 0x00014005700075a7 */ /* 0x00872400080011ff */
[----:B----4-:R-:W-:Y:S05]  /*b270*/  @!P0 NANOSLEEP.SYNCS 0x989680 ;  /* 0x009896800000895d */ /* 0x010fea0003900000 */
[----:B------:R-:W4:Y:S02]  /*b280*/  @!P0 SYNCS.PHASECHK.TRANS64 P0, [R112+URZ+0x140], R5 ;  /* 0x00014005700085a7 */ /* 0x000f2400080010ff */
[----:B----4-:R-:W-:Y:S05]  /*b290*/  @!P0 BRA `(.L_x_136) ;  /* 0xfffffffc00f08947 */ /* 0x010fea000383ffff */
[----:B------:R-:W-:Y:S05]  /*b2a0*/  BRA `(.L_x_135) ;  /* 0xffffffd000e87947 */ /* 0x000fea000383ffff */
.L_x_144:
[----:B---3--:R3:W4:Y:S02]  /*b2b0*/  SYNCS.PHASECHK.TRANS64.TRYWAIT P0, [R102+URZ+0x140], R3 ;  /* 0x00014003660075a7 */ /* 0x00872400080011ff */
[----:B----4-:R-:W-:Y:S05]  /*b2c0*/  @!P0 NANOSLEEP.SYNCS 0x989680 ;  /* 0x009896800000895d */ /* 0x010fea0003900000 */
[----:B------:R-:W4:Y:S02]  /*b2d0*/  @!P0 SYNCS.PHASECHK.TRANS64 P0, [R102+URZ+0x140], R3 ;  /* 0x00014003660085a7 */ /* 0x000f2400080010ff */
[----:B----4-:R-:W-:Y:S05]  /*b2e0*/  @!P0 BRA `(.L_x_144) ;  /* 0xfffffffc00f08947 */ /* 0x010fea000383ffff */
[----:B------:R-:W-:Y:S05]  /*b2f0*/  BRA `(.L_x_143) ;  /* 0xffffffe000347947 */ /* 0x000fea000383ffff */
        .weak           $__internal_0_$__cuda_sm10x_tcgen05_guardrail_trap_col_being_dealloced_not_returned_by_alloc
        .type           $__internal_0_$__cuda_sm10x_tcgen05_guardrail_trap_col_being_dealloced_not_returned_by_alloc,@function
        .size           $__internal_0_$__cuda_sm10x_tcgen05_guardrail_trap_col_being_dealloced_not_returned_by_alloc,($__internal_1_$__cuda_sm10x_tcgen05_guardrail_trap_phase_invalid_during_alloc - $__internal_0_$__cuda_sm10x_tcgen05_guardrail_trap_col_being_dealloced_not_returned_by_alloc)
$__internal_0_$__cuda_sm10x_tcgen05_guardrail_trap_col_being_dealloced_not_returned_by_alloc:
[----:B------:R-:W-:Y:S05]  /*b300*/  BPT.TRAP 0x1 ;  /* 0x000000040000795c */ /* 0x000fea0000300000 */
[----:B------:R-:W-:-:S04]  /*b310*/  HFMA2 R3, -RZ, RZ, 0, 0 ;  /* 0x00000000ff037431 */ /* 0x000fc800000001ff */
[----:B------:R-:W-:Y:S05]  /*b320*/  RET.REL.NODEC R2 `(_ZN7cutlass13device_kernelINS_4gemm6kernel13GemmUniversalIN4cute5tupleIJiiiiEEENS1_10collective13CollectiveMmaINS1_35MainloopSm100TmaUmmaWarpSpecializedILi20ELi2ELi4ENS5_IJNS4_1CILi2EEENSA_ILi1EEESC_EEEEENS5_IJNSA_ILi64EEENSA_ILi256EEENSA_ILi32EEEEEENS_12float_e4m3_tENS5_IJlSC_lEEESJ_SK_NS4_8TiledMMAINS4_8MMA_AtomIJNS4_10MMA_TraitsINS4_19SM100_MMA_F8F6F4_SSEJSJ_SJ_fSF_SG_NS4_17integral_constantINS4_4UMMA5MajorELSR_0EEESS_NSP_INSQ_7ScaleInELST_0EEESU_EEEEEENS4_6LayoutINS5_IJSC_SC_SC_EEENS5_IJNSA_ILi0EEESZ_SZ_EEEEENS5_IJNS4_10UnderscoreES12_S12_EEEEENS4_13SM90_TMA_LOADENS4_14ComposedLayoutINS4_7SwizzleILi1ELi4ELi3EEENS4_18smem_ptr_flag_bitsILi8EEENSX_INS5_IJNSA_ILi8EEESH_EEENS5_IJSH_SC_EEEEEEEvNS4_8identityENS4_23SM90_TMA_LOAD_MULTICASTES1F_vS1G_EENS_8epilogue10collective18CollectiveEpilogueINS1J_23Sm100TmaWarpSpecializedILi4ELi2ELi32ELb0ELb0EEEJSI_NS5_IJNSX_ISF_SC_EES1O_EEESJ_SK_SJ_SK_NS1J_6fusion15FusionCallbacksIS1N_NS1Q_17LinearCombinationISJ_fSJ_fLNS_15FloatRoundStyleE2EEESI_S1P_JEEENS4_5SM1004TMEM4LOAD26SM100_TMEM_LOAD_16dp32b32xES15_NS16_INS17_ILi2ELi4ELi3EEES1A_NSX_INS5_IJS1B_SF_EEENS5_IJSF_SC_EEEEEEENS4_39AutoVectorizingCopyWithAssumedAlignmentILi128EEENS4_14SM90_TMA_STOREES24_S26_S26_EEEvvEEEEvNT_6ParamsE) ;  /* 0xffffff4c02347950 */ /* 0x000fea0003c3ffff */
        .weak           $__internal_1_$__cuda_sm10x_tcgen05_guardrail_trap_phase_invalid_during_alloc
        .type           $__internal_1_$__cuda_sm10x_tcgen05_guardrail_trap_phase_invalid_during_alloc,@function
        .size           $__internal_1_$__cuda_sm10x_tcgen05_guardrail_trap_phase_invalid_during_alloc,($__internal_2_$__cuda_sm10x_tcgen05_guardrail_trap_unallocated_columns_being_dealloced - $__internal_1_$__cuda_sm10x_tcgen05_guardrail_trap_phase_invalid_during_alloc)
$__internal_1_$__cuda_sm10x_tcgen05_guardrail_trap_phase_invalid_during_alloc:
[----:B------:R-:W-:Y:S05]  /*b330*/  BPT.TRAP 0x1 ;  /* 0x000000040000795c */ /* 0x000fea0000300000 */
[----:B------:R-:W-:-:S04]  /*b340*/  MOV R5, 0x0 ;  /* 0x0000000000057802 */ /* 0x000fc80000000f00 */
[----:B------:R-:W-:Y:S05]  /*b350*/  RET.REL.NODEC R4 `(_ZN7cutlass13device_kernelINS_4gemm6kernel13GemmUniversalIN4cute5tupleIJiiiiEEENS1_10collective13CollectiveMmaINS1_35MainloopSm100TmaUmmaWarpSpecializedILi20ELi2ELi4ENS5_IJNS4_1CILi2EEENSA_ILi1EEESC_EEEEENS5_IJNSA_ILi64EEENSA_ILi256EEENSA_ILi32EEEEEENS_12float_e4m3_tENS5_IJlSC_lEEESJ_SK_NS4_8TiledMMAINS4_8MMA_AtomIJNS4_10MMA_TraitsINS4_19SM100_MMA_F8F6F4_SSEJSJ_SJ_fSF_SG_NS4_17integral_constantINS4_4UMMA5MajorELSR_0EEESS_NSP_INSQ_7ScaleInELST_0EEESU_EEEEEENS4_6LayoutINS5_IJSC_SC_SC_EEENS5_IJNSA_ILi0EEESZ_SZ_EEEEENS5_IJNS4_10UnderscoreES12_S12_EEEEENS4_13SM90_TMA_LOADENS4_14ComposedLayoutINS4_7SwizzleILi1ELi4ELi3EEENS4_18smem_ptr_flag_bitsILi8EEENSX_INS5_IJNSA_ILi8EEESH_EEENS5_IJSH_SC_EEEEEEEvNS4_8identityENS4_23SM90_TMA_LOAD_MULTICASTES1F_vS1G_EENS_8epilogue10collective18CollectiveEpilogueINS1J_23Sm100TmaWarpSpecializedILi4ELi2ELi32ELb0ELb0EEEJSI_NS5_IJNSX_ISF_SC_EES1O_EEESJ_SK_SJ_SK_NS1J_6fusion15FusionCallbacksIS1N_NS1Q_17LinearCombinationISJ_fSJ_fLNS_15FloatRoundStyleE2EEESI_S1P_JEEENS4_5SM1004TMEM4LOAD26SM100_TMEM_LOAD_16dp32b32xES15_NS16_INS17_ILi2ELi4ELi3EEES1A_NSX_INS5_IJS1B_SF_EEENS5_IJSF_SC_EEEEEEENS4_39AutoVectorizingCopyWithAssumedAlignmentILi128EEENS4_14SM90_TMA_STOREES24_S26_S26_EEEvvEEEEvNT_6ParamsE) ;  /* 0xffffff4c04287950 */ /* 0x000fea0003c3ffff */
        .weak           $__internal_2_$__cuda_sm10x_tcgen05_guardrail_trap_unallocated_columns_being_dealloced
        .type           $__internal_2_$__cuda_sm10x_tcgen05_guardrail_trap_unallocated_columns_being_dealloced,@function
        .size           $__internal_2_$__cuda_sm10x_tcgen05_guardrail_trap_unallocated_columns_being_dealloced,(.L_x_226 - $__internal_2_$__cuda_sm10x_tcgen05_guardrail_trap_unallocated_columns_being_dealloced)
$__internal_2_$__cuda_sm10x_tcgen05_guardrail_trap_unallocated_columns_being_dealloced:
[----:B------:R-:W-:Y:S05]  /*b360*/  BPT.TRAP 0x1 ;  /* 0x000000040000795c */ /* 0x000fea0000300000 */
[----:B------:R-:W-:-:S04]  /*b370*/  HFMA2 R3, -RZ, RZ, 0, 0 ;  /* 0x00000000ff037431 */ /* 0x000fc800000001ff */
[----:B------:R-:W-:Y:S05]  /*b380*/  RET.REL.NODEC R2 `(_ZN7cutlass13device_kernelINS_4gemm6kernel13GemmUniversalIN4cute5tupleIJiiiiEEENS1_10collective13CollectiveMmaINS1_35MainloopSm100TmaUmmaWarpSpecializedILi20ELi2ELi4ENS5_IJNS4_1CILi2EEENSA_ILi1EEESC_EEEEENS5_IJNSA_ILi64EEENSA_ILi256EEENSA_ILi32EEEEEENS_12float_e4m3_tENS5_IJlSC_lEEESJ_SK_NS4_8TiledMMAINS4_8MMA_AtomIJNS4_10MMA_TraitsINS4_19SM100_MMA_F8F6F4_SSEJSJ_SJ_fSF_SG_NS4_17integral_constantINS4_4UMMA5MajorELSR_0EEESS_NSP_INSQ_7ScaleInELST_0EEESU_EEEEEENS4_6LayoutINS5_IJSC_SC_SC_EEENS5_IJNSA_ILi0EEESZ_SZ_EEEEENS5_IJNS4_10UnderscoreES12_S12_EEEEENS4_13SM90_TMA_LOADENS4_14ComposedLayoutINS4_7SwizzleILi1ELi4ELi3EEENS4_18smem_ptr_flag_bitsILi8EEENSX_INS5_IJNSA_ILi8EEESH_EEENS5_IJSH_SC_EEEEEEEvNS4_8identityENS4_23SM90_TMA_LOAD_MULTICASTES1F_vS1G_EENS_8epilogue10collective18CollectiveEpilogueINS1J_23Sm100TmaWarpSpecializedILi4ELi2ELi32ELb0ELb0EEEJSI_NS5_IJNSX_ISF_SC_EES1O_EEESJ_SK_SJ_SK_NS1J_6fusion15FusionCallbacksIS1N_NS1Q_17LinearCombinationISJ_fSJ_fLNS_15FloatRoundStyleE2EEESI_S1P_JEEENS4_5SM1004TMEM4LOAD26SM100_TMEM_LOAD_16dp32b32xES15_NS16_INS17_ILi2ELi4ELi3EEES1A_NSX_INS5_IJS1B_SF_EEENS5_IJSF_SC_EEEEEEENS4_39AutoVectorizingCopyWithAssumedAlignmentILi128EEENS4_14SM90_TMA_STOREES24_S26_S26_EEEvvEEEEvNT_6ParamsE) ;  /* 0xffffff4c021c7950 */ /* 0x000fea0003c3ffff */
.L_x_225:
[----:B------:R-:W-:-:S00]  /*b390*/  BRA `(.L_x_225) ;  /* 0xfffffffc00fc7947 */ /* 0x000fc0000383ffff */
[----:B------:R-:W-:-:S00]  /*b3a0*/  NOP ;  /* 0x0000000000007918 */ /* 0x000fc00000000000 */
        /* <DEDUP_REMOVED lines=13> */
.L_x_226:


//--------------------- .nv.global.init           --------------------------
	.section	.nv.global.init,"aw",@progbits
.nv.global.init:
	.type		$str$27,@object
	.size		$str$27,($str$28 - $str$27)
$str$27:
        /*0000*/ 	.byte	0x28, 0x61, 0x64, 0x64, 0x72, 0x65, 0x73, 0x73, 0x20, 0x26, 0x20, 0x6d, 0x61, 0x73, 0x6b, 0x29
        /*0010*/ 	.byte	0x20, 0x3d, 0x3d, 0x20, 0x30, 0x00
	.type		$str$28,@object
	.size		$str$28,($str$26 - $str$28)
$str$28:
        /*0016*/ 	.byte	0x2f, 0x74, 0x6d, 0x70, 0x2f, 0x63, 0x75, 0x74, 0x6c, 0x61, 0x73, 0x73, 0x5f, 0x73, 0x77, 0x65
        /*0026*/ 	.byte	0x65, 0x70, 0x5f, 0x73, 0x72, 0x63, 0x2f, 0x69, 0x6e, 0x63, 0x6c, 0x75, 0x64, 0x65, 0x2f, 0x63
        /*0036*/ 	.byte	0x75, 0x74, 0x65, 0x2f, 0x70, 0x6f, 0x69, 0x6e, 0x74, 0x65, 0x72, 0x5f, 0x66, 0x6c, 0x61, 0x67
        /*0046*/ 	.byte	0x67, 0x65, 0x64, 0x2e, 0x68, 0x70, 0x70, 0x00
	.type		$str$26,@object
	.size		$str$26,($str$25 - $str$26)
$str$26:
        /*004e*/ 	.byte	0x2f, 0x74, 0x6d, 0x70, 0x2f, 0x63, 0x75, 0x74, 0x6c, 0x61, 0x73, 0x73, 0x5f, 0x73, 0x77, 0x65
        /*005e*/ 	.byte	0x65, 0x70, 0x5f, 0x73, 0x72, 0x63, 0x2f, 0x69, 0x6e, 0x63, 0x6c, 0x75, 0x64, 0x65, 0x2f, 0x63
        /*006e*/ 	.byte	0x75, 0x74, 0x65, 0x2f, 0x61, 0x74, 0x6f, 0x6d, 0x2f, 0x63, 0x6f, 0x70, 0x79, 0x5f, 0x74, 0x72
        /*007e*/ 	.byte	0x61, 0x69, 0x74, 0x73, 0x5f, 0x73, 0x6d, 0x31, 0x30, 0x30, 0x2e, 0x68, 0x70, 0x70, 0x00
	.type		$str$25,@object
	.size		$str$25,(__unnamed_1 - $str$25)
$str$25:
        /*008d*/ 	.byte	0x28, 0x28, 0x75, 0x69, 0x6e, 0x74, 0x33, 0x32, 0x5f, 0x74, 0x28, 0x74, 0x68, 0x72, 0x65, 0x61
        /*009d*/ 	.byte	0x64, 0x49, 0x64, 0x78, 0x2e, 0x78, 0x29, 0x20, 0x2f, 0x20, 0x33, 0x32, 0x29, 0x20, 0x25, 0x20
        /*00ad*/ 	.byte	0x34, 0x29, 0x20, 0x3d, 0x3d, 0x20, 0x28, 0x28, 0x28, 0x74, 0x6d, 0x65, 0x6d, 0x5f, 0x61, 0x64
        /*00bd*/ 	.byte	0x64, 0x72, 0x20, 0x3e, 0x3e, 0x20, 0x31, 0x36, 0x29, 0x20, 0x2f, 0x20, 0x33, 0x32, 0x29, 0x20
        /*00cd*/ 	.byte	0x25, 0x20, 0x34, 0x29, 0x00
	.type		__unnamed_1,@object
	.size		__unnamed_1,(__unnamed_2 - __unnamed_1)
__unnamed_1:
        /*00d2*/ 	.byte	0x61, 0x75, 0x74, 0x6f, 0x20, 0x63, 0x75, 0x74, 0x65, 0x3a, 0x3a, 0x61, 0x73, 0x5f, 0x70, 0x6f
        /* <DEDUP_REMOVED lines=24> */
        /*0262*/ 	.byte	0x3c, 0x34, 0x30, 0x39, 0x36, 0x3e, 0x3e, 0x3e, 0x3e, 0x5d, 0x00
	.type		__unnamed_2,@object
	.size		__unnamed_2,(__unnamed_3 - __unnamed_2)
__unnamed_2:
        /* <DEDUP_REMOVED lines=26> */
	.type		__unnamed_3,@object
	.size		__unnamed_3,(.L_3 - __unnamed_3)
__unnamed_3:
        /* <DEDUP_REMOVED lines=40> */
        /*0688*/ 	.byte	0x74, 0x65, 0x3a, 0x3a, 0x43, 0x3c, 0x30, 0x3e, 0x3e, 0x3e, 0x3e, 0x5d, 0x00
.L_3:


//--------------------- .nv.shared._ZN7cutlass13device_kernelINS_4gemm6kernel13GemmUniversalIN4cute5tupleIJiiiiEEENS1_10collective13CollectiveMmaINS1_35MainloopSm100TmaUmmaWarpSpecializedILi20ELi2ELi4ENS5_IJNS4_1CILi2EEENSA_ILi1EEESC_EEEEENS5_IJNSA_ILi64EEENSA_ILi256EEENSA_ILi32EEEEEENS_12float_e4m3_tENS5_IJlSC_lEEESJ_SK_NS4_8TiledMMAINS4_8MMA_AtomIJNS4_10MMA_TraitsINS4_19SM100_MMA_F8F6F4_SSEJSJ_SJ_fSF_SG_NS4_17integral_constantINS4_4UMMA5MajorELSR_0EEESS_NSP_INSQ_7ScaleInELST_0EEESU_EEEEEENS4_6LayoutINS5_IJSC_SC_SC_EEENS5_IJNSA_ILi0EEESZ_SZ_EEEEENS5_IJNS4_10UnderscoreES12_S12_EEEEENS4_13SM90_TMA_LOADENS4_14ComposedLayoutINS4_7SwizzleILi1ELi4ELi3EEENS4_18smem_ptr_flag_bitsILi8EEENSX_INS5_IJNSA_ILi8EEESH_EEENS5_IJSH_SC_EEEEEEEvNS4_8identityENS4_23SM90_TMA_LOAD_MULTICASTES1F_vS1G_EENS_8epilogue10collective18CollectiveEpilogueINS1J_23Sm100TmaWarpSpecializedILi4ELi2ELi32ELb0ELb0EEEJSI_NS5_IJNSX_ISF_SC_EES1O_EEESJ_SK_SJ_SK_NS1J_6fusion15FusionCallbacksIS1N_NS1Q_17LinearCombinationISJ_fSJ_fLNS_15FloatRoundStyleE2EEESI_S1P_JEEENS4_5SM1004TMEM4LOAD26SM100_TMEM_LOAD_16dp32b32xES15_NS16_INS17_ILi2ELi4ELi3EEES1A_NSX_INS5_IJS1B_SF_EEENS5_IJSF_SC_EEEEEEENS4_39AutoVectorizingCopyWithAssumedAlignmentILi128EEENS4_14SM90_TMA_STOREES24_S26_S26_EEEvvEEEEvNT_6ParamsE --------------------------
	.section	.nv.shared._ZN7cutlass13device_kernelINS_4gemm6kernel13GemmUniversalIN4cute5tupleIJiiiiEEENS1_10collective13CollectiveMmaINS1_35MainloopSm100TmaUmmaWarpSpecializedILi20ELi2ELi4ENS5_IJNS4_1CILi2EEENSA_ILi1EEESC_EEEEENS5_IJNSA_ILi64EEENSA_ILi256EEENSA_ILi32EEEEEENS_12float_e4m3_tENS5_IJlSC_lEEESJ_SK_NS4_8TiledMMAINS4_8MMA_AtomIJNS4_10MMA_TraitsINS4_19SM100_MMA_F8F6F4_SSEJSJ_SJ_fSF_SG_NS4_17integral_constantINS4_4UMMA5MajorELSR_0EEESS_NSP_INSQ_7ScaleInELST_0EEESU_EEEEEENS4_6LayoutINS5_IJSC_SC_SC_EEENS5_IJNSA_ILi0EEESZ_SZ_EEEEENS5_IJNS4_10UnderscoreES12_S12_EEEEENS4_13SM90_TMA_LOADENS4_14ComposedLayoutINS4_7SwizzleILi1ELi4ELi3EEENS4_18smem_ptr_flag_bitsILi8EEENSX_INS5_IJNSA_ILi8EEESH_EEENS5_IJSH_SC_EEEEEEEvNS4_8identityENS4_23SM90_TMA_LOAD_MULTICASTES1F_vS1G_EENS_8epilogue10collective18CollectiveEpilogueINS1J_23Sm100TmaWarpSpecializedILi4ELi2ELi32ELb0ELb0EEEJSI_NS5_IJNSX_ISF_SC_EES1O_EEESJ_SK_SJ_SK_NS1J_6fusion15FusionCallbacksIS1N_NS1Q_17LinearCombinationISJ_fSJ_fLNS_15FloatRoundStyleE2EEESI_S1P_JEEENS4_5SM1004TMEM4LOAD26SM100_TMEM_LOAD_16dp32b32xES15_NS16_INS17_ILi2ELi4ELi3EEES1A_NSX_INS5_IJS1B_SF_EEENS5_IJSF_SC_EEEEEEENS4_39AutoVectorizingCopyWithAssumedAlignmentILi128EEENS4_14SM90_TMA_STOREES24_S26_S26_EEEvvEEEEvNT_6ParamsE,"aw",@nobits
	.sectionflags	@""
	.align	16
	.zero		1024


//--------------------- .nv.shared.reserved.0     --------------------------
	.section	.nv.shared.reserved.0,"aw",@nobits
	.weak		__nv_reservedSMEM_offset_0_alias
	.size		__nv_reservedSMEM_offset_0_alias, 0, 64
	.other		__nv_reservedSMEM_offset_0_alias,@"STO_CUDA_RESERVED_SHARED STV_DEFAULT"
__nv_reservedSMEM_offset_0_alias:
	.zero		0
.nv.shared.reserved.0:
	.zero		64
	.weak		__nv_reservedSMEM_tcgen05_partition
	.type		__nv_reservedSMEM_tcgen05_partition,@object
	.size		__nv_reservedSMEM_tcgen05_partition,(.L_0 - __nv_reservedSMEM_tcgen05_partition)
__nv_reservedSMEM_tcgen05_partition:
	.zero		32
.L_0:


//--------------------- .nv.global                --------------------------
	.section	.nv.global,"aw",@nobits
.nv.global:
	.type		_ZN40_INTERNAL_a7fc6bc7_4_k_cu_64313ff8_268194cute1_E,@object
	.size		_ZN40_INTERNAL_a7fc6bc7_4_k_cu_64313ff8_268194cute1_E,(_ZN40_INTERNAL_a7fc6bc7_4_k_cu_64313ff8_268194cuda3std3__45__cpo6cbeginE - _ZN40_INTERNAL_a7fc6bc7_4_k_cu_64313ff8_268194cute1_E)
_ZN40_INTERNAL_a7fc6bc7_4_k_cu_64313ff8_268194cute1_E:
	.zero		1
	.type		_ZN40_INTERNAL_a7fc6bc7_4_k_cu_64313ff8_268194cuda3std3__45__cpo6cbeginE,@object
	.size		_ZN40_INTERNAL_a7fc6bc7_4_k_cu_64313ff8_268194cuda3std3__45__cpo6cbeginE,(_ZN40_INTERNAL_a7fc6bc7_4_k_cu_64313ff8_268194cuda3std3__48in_placeE - _ZN40_INTERNAL_a7fc6bc7_4_k_cu_64313ff8_268194cuda3std3__45__cpo6cbeginE)
_ZN40_INTERNAL_a7fc6bc7_4_k_cu_64313ff8_268194cuda3std3__45__cpo6cbeginE:
	.zero		1
	.type		_ZN40_INTERNAL_a7fc6bc7_4_k_cu_64313ff8_268194cuda3std3__48in_placeE,@object
	.size		_ZN40_INTERNAL_a7fc6bc7_4_k_cu_64313ff8_268194cuda3std3__48in_placeE,(_ZN40_INTERNAL_a7fc6bc7_4_k_cu_64313ff8_268194cuda3std6ranges3__45__cpo9iter_moveE - _ZN40_INTERNAL_a7fc6bc7_4_k_cu_64313ff8_268194cuda3std3__48in_placeE)
_ZN40_INTERNAL_a7fc6bc7_4_k_cu_64313ff8_268194cuda3std3__48in_placeE:
	.zero		1
	.type		_ZN40_INTERNAL_a7fc6bc7_4_k_cu_64313ff8_268194cuda3std6ranges3__45__cpo9iter_moveE,@object
	.size		_ZN40_INTERNAL_a7fc6bc7_4_k_cu_64313ff8_268194cuda3std6ranges3__45__cpo9iter_moveE,(_ZN40_INTERNAL_a7fc6bc7_4_k_cu_64313ff8_268194cuda3std3__45__cpo5beginE - _ZN40_INTERNAL_a7fc6bc7_4_k_cu_64313ff8_268194cuda3std6ranges3__45__cpo9iter_moveE)
_ZN40_INTERNAL_a7fc6bc7_4_k_cu_64313ff8_268194cuda3std6ranges3__45__cpo9iter_moveE:
	.zero		1
	.type		_ZN40_INTERNAL_a7fc6bc7_4_k_cu_64313ff8_268194cuda3std3__45__cpo5beginE,@object
	.size		_ZN40_INTERNAL_a7fc6bc7_4_k_cu_64313ff8_268194cuda3std3__45__cpo5beginE,(_ZN40_INTERNAL_a7fc6bc7_4_k_cu_64313ff8_268194cuda3std3__442_GLOBAL__N__a7fc6bc7_4_k_cu_64313ff8_268196ignoreE - _ZN40_INTERNAL_a7fc6bc7_4_k_cu_64313ff8_268194cuda3std3__45__cpo5beginE)
_ZN40_INTERNAL_a7fc6bc7_4_k_cu_64313ff8_268194cuda3std3__45__cpo5beginE:
	.zero		1
	.type		_ZN40_INTERNAL_a7fc6bc7_4_k_cu_64313ff8_268194cuda3std3__442_GLOBAL__N__a7fc6bc7_4_k_cu_64313ff8_268196ignoreE,@object
	.size		_ZN40_INTERNAL_a7fc6bc7_4_k_cu_64313ff8_268194cuda3std3__442_GLOBAL__N__a7fc6bc7_4_k_cu_64313ff8_268196ignoreE,(_ZN40_INTERNAL_a7fc6bc7_4_k_cu_64313ff8_268194cute7productE - _ZN40_INTERNAL_a7fc6bc7_4_k_cu_64313ff8_268194cuda3std3__442_GLOBAL__N__a7fc6bc7_4_k_cu_64313ff8_268196ignoreE)
_ZN40_INTERNAL_a7fc6bc7_4_k_cu_64313ff8_268194cuda3std3__442_GLOBAL__N__a7fc6bc7_4_k_cu_64313ff8_268196ignoreE:
	.zero		1
	.type		_ZN40_INTERNAL_a7fc6bc7_4_k_cu_64313ff8_268194cute7productE,@object
	.size		_ZN40_INTERNAL_a7fc6bc7_4_k_cu_64313ff8_268194cute7productE,(_ZN40_INTERNAL_a7fc6bc7_4_k_cu_64313ff8_268194cuda3std3__45__cpo3endE - _ZN40_INTERNAL_a7fc6bc7_4_k_cu_64313ff8_268194cute7productE)
_ZN40_INTERNAL_a7fc6bc7_4_k_cu_64313ff8_268194cute7productE:
	.zero		1
	.type		_ZN40_INTERNAL_a7fc6bc7_4_k_cu_64313ff8_268194cuda3std3__45__cpo3endE,@object
	.size		_ZN40_INTERNAL_a7fc6bc7_4_k_cu_64313ff8_268194cuda3std3__45__cpo3endE,(_ZN40_INTERNAL_a7fc6bc7_4_k_cu_64313ff8_268194cuda3std3__419piecewise_constructE - _ZN40_INTERNAL_a7fc6bc7_4_k_cu_64313ff8_268194cuda3std3__45__cpo3endE)
_ZN40_INTERNAL_a7fc6bc7_4_k_cu_64313ff8_268194cuda3std3__45__cpo3endE:
	.zero		1
	.type		_ZN40_INTERNAL_a7fc6bc7_4_k_cu_64313ff8_268194cuda3std3__419piecewise_constructE,@object
	.size		_ZN40_INTERNAL_a7fc6bc7_4_k_cu_64313ff8_268194cuda3std3__419piecewise_constructE,(_ZN40_INTERNAL_a7fc6bc7_4_k_cu_64313ff8_268194cuda3std3__45__cpo4cendE - _ZN40_INTERNAL_a7fc6bc7_4_k_cu_64313ff8_268194cuda3std3__419piecewise_constructE)
_ZN40_INTERNAL_a7fc6bc7_4_k_cu_64313ff8_268194cuda3std3__419piecewise_constructE:
	.zero		1
	.type		_ZN40_INTERNAL_a7fc6bc7_4_k_cu_64313ff8_268194cuda3std3__45__cpo4cendE,@object
	.size		_ZN40_INTERNAL_a7fc6bc7_4_k_cu_64313ff8_268194cuda3std3__45__cpo4cendE,(_ZN40_INTERNAL_a7fc6bc7_4_k_cu_64313ff8_268194cuda3std6ranges3__45__cpo4swapE - _ZN40_INTERNAL_a7fc6bc7_4_k_cu_64313ff8_268194cuda3std3__45__cpo4cendE)
_ZN40_INTERNAL_a7fc6bc7_4_k_cu_64313ff8_268194cuda3std3__45__cpo4cendE:
	.zero		1
	.type		_ZN40_INTERNAL_a7fc6bc7_4_k_cu_64313ff8_268194cuda3std6ranges3__45__cpo4swapE,@object
	.size		_ZN40_INTERNAL_a7fc6bc7_4_k_cu_64313ff8_268194cuda3std6ranges3__45__cpo4swapE,(.L_11 - _ZN40_INTERNAL_a7fc6bc7_4_k_cu_64313ff8_268194cuda3std6ranges3__45__cpo4swapE)
_ZN40_INTERNAL_a7fc6bc7_4_k_cu_64313ff8_268194cuda3std6ranges3__45__cpo4swapE:
	.zero		1
.L_11:


//--------------------- .nv.constant0._ZN7cutlass13device_kernelINS_4gemm6kernel13GemmUniversalIN4cute5tupleIJiiiiEEENS1_10collective13CollectiveMmaINS1_35MainloopSm100TmaUmmaWarpSpecializedILi20ELi2ELi4ENS5_IJNS4_1CILi2EEENSA_ILi1EEESC_EEEEENS5_IJNSA_ILi64EEENSA_ILi256EEENSA_ILi32EEEEEENS_12float_e4m3_tENS5_IJlSC_lEEESJ_SK_NS4_8TiledMMAINS4_8MMA_AtomIJNS4_10MMA_TraitsINS4_19SM100_MMA_F8F6F4_SSEJSJ_SJ_fSF_SG_NS4_17integral_constantINS4_4UMMA5MajorELSR_0EEESS_NSP_INSQ_7ScaleInELST_0EEESU_EEEEEENS4_6LayoutINS5_IJSC_SC_SC_EEENS5_IJNSA_ILi0EEESZ_SZ_EEEEENS5_IJNS4_10UnderscoreES12_S12_EEEEENS4_13SM90_TMA_LOADENS4_14ComposedLayoutINS4_7SwizzleILi1ELi4ELi3EEENS4_18smem_ptr_flag_bitsILi8EEENSX_INS5_IJNSA_ILi8EEESH_EEENS5_IJSH_SC_EEEEEEEvNS4_8identityENS4_23SM90_TMA_LOAD_MULTICASTES1F_vS1G_EENS_8epilogue10collective18CollectiveEpilogueINS1J_23Sm100TmaWarpSpecializedILi4ELi2ELi32ELb0ELb0EEEJSI_NS5_IJNSX_ISF_SC_EES1O_EEESJ_SK_SJ_SK_NS1J_6fusion15FusionCallbacksIS1N_NS1Q_17LinearCombinationISJ_fSJ_fLNS_15FloatRoundStyleE2EEESI_S1P_JEEENS4_5SM1004TMEM4LOAD26SM100_TMEM_LOAD_16dp32b32xES15_NS16_INS17_ILi2ELi4ELi3EEES1A_NSX_INS5_IJS1B_SF_EEENS5_IJSF_SC_EEEEEEENS4_39AutoVectorizingCopyWithAssumedAlignmentILi128EEENS4_14SM90_TMA_STOREES24_S26_S26_EEEvvEEEEvNT_6ParamsE --------------------------
	.section	.nv.constant0._ZN7cutlass13device_kernelINS_4gemm6kernel13GemmUniversalIN4cute5tupleIJiiiiEEENS1_10collective13CollectiveMmaINS1_35MainloopSm100TmaUmmaWarpSpecializedILi20ELi2ELi4ENS5_IJNS4_1CILi2EEENSA_ILi1EEESC_EEEEENS5_IJNSA_ILi64EEENSA_ILi256EEENSA_ILi32EEEEEENS_12float_e4m3_tENS5_IJlSC_lEEESJ_SK_NS4_8TiledMMAINS4_8MMA_AtomIJNS4_10MMA_TraitsINS4_19SM100_MMA_F8F6F4_SSEJSJ_SJ_fSF_SG_NS4_17integral_constantINS4_4UMMA5MajorELSR_0EEESS_NSP_INSQ_7ScaleInELST_0EEESU_EEEEEENS4_6LayoutINS5_IJSC_SC_SC_EEENS5_IJNSA_ILi0EEESZ_SZ_EEEEENS5_IJNS4_10UnderscoreES12_S12_EEEEENS4_13SM90_TMA_LOADENS4_14ComposedLayoutINS4_7SwizzleILi1ELi4ELi3EEENS4_18smem_ptr_flag_bitsILi8EEENSX_INS5_IJNSA_ILi8EEESH_EEENS5_IJSH_SC_EEEEEEEvNS4_8identityENS4_23SM90_TMA_LOAD_MULTICASTES1F_vS1G_EENS_8epilogue10collective18CollectiveEpilogueINS1J_23Sm100TmaWarpSpecializedILi4ELi2ELi32ELb0ELb0EEEJSI_NS5_IJNSX_ISF_SC_EES1O_EEESJ_SK_SJ_SK_NS1J_6fusion15FusionCallbacksIS1N_NS1Q_17LinearCombinationISJ_fSJ_fLNS_15FloatRoundStyleE2EEESI_S1P_JEEENS4_5SM1004TMEM4LOAD26SM100_TMEM_LOAD_16dp32b32xES15_NS16_INS17_ILi2ELi4ELi3EEES1A_NSX_INS5_IJS1B_SF_EEENS5_IJSF_SC_EEEEEEENS4_39AutoVectorizingCopyWithAssumedAlignmentILi128EEENS4_14SM90_TMA_STOREES24_S26_S26_EEEvvEEEEvNT_6ParamsE,"a",@progbits
	.sectionflags	@""
	.align	4
.nv.constant0._ZN7cutlass13device_kernelINS_4gemm6kernel13GemmUniversalIN4cute5tupleIJiiiiEEENS1_10collective13CollectiveMmaINS1_35MainloopSm100TmaUmmaWarpSpecializedILi20ELi2ELi4ENS5_IJNS4_1CILi2EEENSA_ILi1EEESC_EEEEENS5_IJNSA_ILi64EEENSA_ILi256EEENSA_ILi32EEEEEENS_12float_e4m3_tENS5_IJlSC_lEEESJ_SK_NS4_8TiledMMAINS4_8MMA_AtomIJNS4_10MMA_TraitsINS4_19SM100_MMA_F8F6F4_SSEJSJ_SJ_fSF_SG_NS4_17integral_constantINS4_4UMMA5MajorELSR_0EEESS_NSP_INSQ_7ScaleInELST_0EEESU_EEEEEENS4_6LayoutINS5_IJSC_SC_SC_EEENS5_IJNSA_ILi0EEESZ_SZ_EEEEENS5_IJNS4_10UnderscoreES12_S12_EEEEENS4_13SM90_TMA_LOADENS4_14ComposedLayoutINS4_7SwizzleILi1ELi4ELi3EEENS4_18smem_ptr_flag_bitsILi8EEENSX_INS5_IJNSA_ILi8EEESH_EEENS5_IJSH_SC_EEEEEEEvNS4_8identityENS4_23SM90_TMA_LOAD_MULTICASTES1F_vS1G_EENS_8epilogue10collective18CollectiveEpilogueINS1J_23Sm100TmaWarpSpecializedILi4ELi2ELi32ELb0ELb0EEEJSI_NS5_IJNSX_ISF_SC_EES1O_EEESJ_SK_SJ_SK_NS1J_6fusion15FusionCallbacksIS1N_NS1Q_17LinearCombinationISJ_fSJ_fLNS_15FloatRoundStyleE2EEESI_S1P_JEEENS4_5SM1004TMEM4LOAD26SM100_TMEM_LOAD_16dp32b32xES15_NS16_INS17_ILi2ELi4ELi3EEES1A_NSX_INS5_IJS1B_SF_EEENS5_IJSF_SC_EEEEEEENS4_39AutoVectorizingCopyWithAssumedAlignmentILi128EEENS4_14SM90_TMA_STOREES24_S26_S26_EEEvvEEEEvNT_6ParamsE:
	.zero		2944


//--------------------- SYMBOLS --------------------------

	.type		.nv.reservedSmem.offset0,@object
	.size		.nv.reservedSmem.offset0,0x4
	.type		.nv.reservedSmem.cap,@object
	.size		.nv.reservedSmem.cap,0x4
	.type		__assertfail,@function
